//
// Generated by NVIDIA NVVM Compiler
//
// Compiler Build ID: CL-36424714
// Cuda compilation tools, release 13.0, V13.0.88
// Based on NVVM 20.0.0
//

.version 9.0
.target sm_100
.address_size 64

	// .globl	_Z2k1PlS_S_Piii
.global .align 1 .b8 _ZN34_INTERNAL_8d54d7ea_4_k_cu_1e8b7c2f4cuda3std3__45__cpo5beginE[1];
.global .align 1 .b8 _ZN34_INTERNAL_8d54d7ea_4_k_cu_1e8b7c2f4cuda3std3__45__cpo3endE[1];
.global .align 1 .b8 _ZN34_INTERNAL_8d54d7ea_4_k_cu_1e8b7c2f4cuda3std3__45__cpo6cbeginE[1];
.global .align 1 .b8 _ZN34_INTERNAL_8d54d7ea_4_k_cu_1e8b7c2f4cuda3std3__45__cpo4cendE[1];
.global .align 1 .b8 _ZN34_INTERNAL_8d54d7ea_4_k_cu_1e8b7c2f4cuda3std3__45__cpo6rbeginE[1];
.global .align 1 .b8 _ZN34_INTERNAL_8d54d7ea_4_k_cu_1e8b7c2f4cuda3std3__45__cpo4rendE[1];
.global .align 1 .b8 _ZN34_INTERNAL_8d54d7ea_4_k_cu_1e8b7c2f4cuda3std3__45__cpo7crbeginE[1];
.global .align 1 .b8 _ZN34_INTERNAL_8d54d7ea_4_k_cu_1e8b7c2f4cuda3std3__45__cpo5crendE[1];
.global .align 1 .b8 _ZN34_INTERNAL_8d54d7ea_4_k_cu_1e8b7c2f4cuda3std3__436_GLOBAL__N__8d54d7ea_4_k_cu_1e8b7c2f6ignoreE[1];
.global .align 1 .b8 _ZN34_INTERNAL_8d54d7ea_4_k_cu_1e8b7c2f4cuda3std3__419piecewise_constructE[1];
.global .align 1 .b8 _ZN34_INTERNAL_8d54d7ea_4_k_cu_1e8b7c2f4cuda3std3__48in_placeE[1];
.global .align 1 .b8 _ZN34_INTERNAL_8d54d7ea_4_k_cu_1e8b7c2f4cuda3std3__420unreachable_sentinelE[1];
.global .align 1 .b8 _ZN34_INTERNAL_8d54d7ea_4_k_cu_1e8b7c2f4cuda3std3__47nulloptE[1];
.global .align 1 .b8 _ZN34_INTERNAL_8d54d7ea_4_k_cu_1e8b7c2f4cuda3std3__48unexpectE[1];
.global .align 1 .b8 _ZN34_INTERNAL_8d54d7ea_4_k_cu_1e8b7c2f4cuda3std6ranges3__45__cpo4swapE[1];
.global .align 1 .b8 _ZN34_INTERNAL_8d54d7ea_4_k_cu_1e8b7c2f4cuda3std6ranges3__45__cpo9iter_moveE[1];
.global .align 1 .b8 _ZN34_INTERNAL_8d54d7ea_4_k_cu_1e8b7c2f4cuda3std6ranges3__45__cpo5beginE[1];
.global .align 1 .b8 _ZN34_INTERNAL_8d54d7ea_4_k_cu_1e8b7c2f4cuda3std6ranges3__45__cpo3endE[1];
.global .align 1 .b8 _ZN34_INTERNAL_8d54d7ea_4_k_cu_1e8b7c2f4cuda3std6ranges3__45__cpo6cbeginE[1];
.global .align 1 .b8 _ZN34_INTERNAL_8d54d7ea_4_k_cu_1e8b7c2f4cuda3std6ranges3__45__cpo4cendE[1];
.global .align 1 .b8 _ZN34_INTERNAL_8d54d7ea_4_k_cu_1e8b7c2f4cuda3std6ranges3__45__cpo7advanceE[1];
.global .align 1 .b8 _ZN34_INTERNAL_8d54d7ea_4_k_cu_1e8b7c2f4cuda3std6ranges3__45__cpo9iter_swapE[1];
.global .align 1 .b8 _ZN34_INTERNAL_8d54d7ea_4_k_cu_1e8b7c2f4cuda3std6ranges3__45__cpo4nextE[1];
.global .align 1 .b8 _ZN34_INTERNAL_8d54d7ea_4_k_cu_1e8b7c2f4cuda3std6ranges3__45__cpo4prevE[1];
.global .align 1 .b8 _ZN34_INTERNAL_8d54d7ea_4_k_cu_1e8b7c2f4cuda3std6ranges3__45__cpo4dataE[1];
.global .align 1 .b8 _ZN34_INTERNAL_8d54d7ea_4_k_cu_1e8b7c2f4cuda3std6ranges3__45__cpo5cdataE[1];
.global .align 1 .b8 _ZN34_INTERNAL_8d54d7ea_4_k_cu_1e8b7c2f4cuda3std6ranges3__45__cpo4sizeE[1];
.global .align 1 .b8 _ZN34_INTERNAL_8d54d7ea_4_k_cu_1e8b7c2f4cuda3std6ranges3__45__cpo5ssizeE[1];
.global .align 1 .b8 _ZN34_INTERNAL_8d54d7ea_4_k_cu_1e8b7c2f4cuda3std6ranges3__45__cpo8distanceE[1];
.global .align 1 .b8 _ZN34_INTERNAL_8d54d7ea_4_k_cu_1e8b7c2f6thrust24THRUST_300001_SM_1000_NS8cuda_cub3parE[1];
.global .align 1 .b8 _ZN34_INTERNAL_8d54d7ea_4_k_cu_1e8b7c2f6thrust24THRUST_300001_SM_1000_NS8cuda_cub10par_nosyncE[1];
.global .align 1 .b8 _ZN34_INTERNAL_8d54d7ea_4_k_cu_1e8b7c2f6thrust24THRUST_300001_SM_1000_NS6system6detail10sequential3seqE[1];
.global .align 1 .b8 _ZN34_INTERNAL_8d54d7ea_4_k_cu_1e8b7c2f6thrust24THRUST_300001_SM_1000_NS6system3cpp3parE[1];
.global .align 1 .b8 _ZN34_INTERNAL_8d54d7ea_4_k_cu_1e8b7c2f6thrust24THRUST_300001_SM_1000_NS12placeholders2_1E[1];
.global .align 1 .b8 _ZN34_INTERNAL_8d54d7ea_4_k_cu_1e8b7c2f6thrust24THRUST_300001_SM_1000_NS12placeholders2_2E[1];
.global .align 1 .b8 _ZN34_INTERNAL_8d54d7ea_4_k_cu_1e8b7c2f6thrust24THRUST_300001_SM_1000_NS12placeholders2_3E[1];
.global .align 1 .b8 _ZN34_INTERNAL_8d54d7ea_4_k_cu_1e8b7c2f6thrust24THRUST_300001_SM_1000_NS12placeholders2_4E[1];
.global .align 1 .b8 _ZN34_INTERNAL_8d54d7ea_4_k_cu_1e8b7c2f6thrust24THRUST_300001_SM_1000_NS12placeholders2_5E[1];
.global .align 1 .b8 _ZN34_INTERNAL_8d54d7ea_4_k_cu_1e8b7c2f6thrust24THRUST_300001_SM_1000_NS12placeholders2_6E[1];
.global .align 1 .b8 _ZN34_INTERNAL_8d54d7ea_4_k_cu_1e8b7c2f6thrust24THRUST_300001_SM_1000_NS12placeholders2_7E[1];
.global .align 1 .b8 _ZN34_INTERNAL_8d54d7ea_4_k_cu_1e8b7c2f6thrust24THRUST_300001_SM_1000_NS12placeholders2_8E[1];
.global .align 1 .b8 _ZN34_INTERNAL_8d54d7ea_4_k_cu_1e8b7c2f6thrust24THRUST_300001_SM_1000_NS12placeholders2_9E[1];
.global .align 1 .b8 _ZN34_INTERNAL_8d54d7ea_4_k_cu_1e8b7c2f6thrust24THRUST_300001_SM_1000_NS12placeholders3_10E[1];
.global .align 1 .b8 _ZN34_INTERNAL_8d54d7ea_4_k_cu_1e8b7c2f6thrust24THRUST_300001_SM_1000_NS3seqE[1];
.global .align 1 .b8 _ZN34_INTERNAL_8d54d7ea_4_k_cu_1e8b7c2f6thrust24THRUST_300001_SM_1000_NS6deviceE[1];

.visible .entry _Z2k1PlS_S_Piii(
	.param .u64 .ptr .align 1 _Z2k1PlS_S_Piii_param_0,
	.param .u64 .ptr .align 1 _Z2k1PlS_S_Piii_param_1,
	.param .u64 .ptr .align 1 _Z2k1PlS_S_Piii_param_2,
	.param .u64 .ptr .align 1 _Z2k1PlS_S_Piii_param_3,
	.param .u32 _Z2k1PlS_S_Piii_param_4,
	.param .u32 _Z2k1PlS_S_Piii_param_5
)
{
	.reg .pred 	%p<10>;
	.reg .b32 	%r<38>;
	.reg .b32 	%f<54>;
	.reg .b64 	%rd<93>;

	ld.param.u64 	%rd8, [_Z2k1PlS_S_Piii_param_0];
	ld.param.u64 	%rd9, [_Z2k1PlS_S_Piii_param_1];
	ld.param.u64 	%rd7, [_Z2k1PlS_S_Piii_param_2];
	ld.param.u64 	%rd10, [_Z2k1PlS_S_Piii_param_3];
	ld.param.u32 	%r20, [_Z2k1PlS_S_Piii_param_5];
	cvta.to.global.u64 	%rd1, %rd9;
	cvta.to.global.u64 	%rd2, %rd8;
	cvta.to.global.u64 	%rd11, %rd10;
	mov.u32 	%r21, %ctaid.x;
	mov.u32 	%r22, %ntid.x;
	mov.u32 	%r23, %tid.x;
	mad.lo.s32 	%r1, %r21, %r22, %r23;
	mul.wide.s32 	%rd12, %r1, 4;
	add.s64 	%rd13, %rd11, %rd12;
	st.global.u32 	[%rd13], %r1;
	setp.lt.s32 	%p1, %r20, 3;
	mov.f32 	%f53, 0f00000000;
	@%p1 bra 	$L__BB0_13;
	mul.lo.s32 	%r2, %r20, %r1;
	add.s32 	%r3, %r20, -2;
	add.s32 	%r25, %r20, -3;
	and.b32  	%r4, %r3, 7;
	setp.lt.u32 	%p2, %r25, 7;
	mov.f32 	%f53, 0f00000000;
	mov.b32 	%r36, 1;
	@%p2 bra 	$L__BB0_5;
	and.b32  	%r27, %r3, -8;
	neg.s32 	%r34, %r27;
	add.s64 	%rd3, %rd2, 32;
	add.s32 	%r32, %r2, 1;
	add.s64 	%rd92, %rd1, 32;
	mov.f32 	%f53, 0f00000000;
	mov.b32 	%r33, 0;
$L__BB0_3:
	.pragma "nounroll";
	mul.wide.s32 	%rd14, %r32, 8;
	add.s64 	%rd15, %rd3, %rd14;
	ld.global.u64 	%rd16, [%rd15+-32];
	ld.global.u64 	%rd17, [%rd92+-24];
	sub.s64 	%rd18, %rd16, %rd17;
	mul.lo.s64 	%rd19, %rd18, %rd18;
	cvt.rn.f32.u64 	%f17, %rd19;
	add.f32 	%f18, %f53, %f17;
	ld.global.u64 	%rd20, [%rd15+-24];
	ld.global.u64 	%rd21, [%rd92+-16];
	sub.s64 	%rd22, %rd20, %rd21;
	mul.lo.s64 	%rd23, %rd22, %rd22;
	cvt.rn.f32.u64 	%f19, %rd23;
	add.f32 	%f20, %f18, %f19;
	ld.global.u64 	%rd24, [%rd15+-16];
	ld.global.u64 	%rd25, [%rd92+-8];
	sub.s64 	%rd26, %rd24, %rd25;
	mul.lo.s64 	%rd27, %rd26, %rd26;
	cvt.rn.f32.u64 	%f21, %rd27;
	add.f32 	%f22, %f20, %f21;
	ld.global.u64 	%rd28, [%rd15+-8];
	ld.global.u64 	%rd29, [%rd92];
	sub.s64 	%rd30, %rd28, %rd29;
	mul.lo.s64 	%rd31, %rd30, %rd30;
	cvt.rn.f32.u64 	%f23, %rd31;
	add.f32 	%f24, %f22, %f23;
	ld.global.u64 	%rd32, [%rd15];
	ld.global.u64 	%rd33, [%rd92+8];
	sub.s64 	%rd34, %rd32, %rd33;
	mul.lo.s64 	%rd35, %rd34, %rd34;
	cvt.rn.f32.u64 	%f25, %rd35;
	add.f32 	%f26, %f24, %f25;
	ld.global.u64 	%rd36, [%rd15+8];
	ld.global.u64 	%rd37, [%rd92+16];
	sub.s64 	%rd38, %rd36, %rd37;
	mul.lo.s64 	%rd39, %rd38, %rd38;
	cvt.rn.f32.u64 	%f27, %rd39;
	add.f32 	%f28, %f26, %f27;
	ld.global.u64 	%rd40, [%rd15+16];
	ld.global.u64 	%rd41, [%rd92+24];
	sub.s64 	%rd42, %rd40, %rd41;
	mul.lo.s64 	%rd43, %rd42, %rd42;
	cvt.rn.f32.u64 	%f29, %rd43;
	add.f32 	%f30, %f28, %f29;
	ld.global.u64 	%rd44, [%rd15+24];
	ld.global.u64 	%rd45, [%rd92+32];
	sub.s64 	%rd46, %rd44, %rd45;
	mul.lo.s64 	%rd47, %rd46, %rd46;
	cvt.rn.f32.u64 	%f31, %rd47;
	add.f32 	%f53, %f30, %f31;
	add.s32 	%r34, %r34, 8;
	add.s32 	%r33, %r33, 8;
	add.s32 	%r32, %r32, 8;
	add.s64 	%rd92, %rd92, 64;
	setp.ne.s32 	%p3, %r34, 0;
	@%p3 bra 	$L__BB0_3;
	add.s32 	%r36, %r33, 1;
$L__BB0_5:
	setp.eq.s32 	%p4, %r4, 0;
	@%p4 bra 	$L__BB0_13;
	and.b32  	%r15, %r3, 3;
	setp.lt.u32 	%p5, %r4, 4;
	@%p5 bra 	$L__BB0_8;
	add.s32 	%r28, %r36, %r2;
	mul.wide.s32 	%rd48, %r28, 8;
	add.s64 	%rd49, %rd2, %rd48;
	ld.global.u64 	%rd50, [%rd49];
	mul.wide.u32 	%rd51, %r36, 8;
	add.s64 	%rd52, %rd1, %rd51;
	ld.global.u64 	%rd53, [%rd52];
	sub.s64 	%rd54, %rd50, %rd53;
	mul.lo.s64 	%rd55, %rd54, %rd54;
	cvt.rn.f32.u64 	%f33, %rd55;
	add.f32 	%f34, %f53, %f33;
	ld.global.u64 	%rd56, [%rd49+8];
	ld.global.u64 	%rd57, [%rd52+8];
	sub.s64 	%rd58, %rd56, %rd57;
	mul.lo.s64 	%rd59, %rd58, %rd58;
	cvt.rn.f32.u64 	%f35, %rd59;
	add.f32 	%f36, %f34, %f35;
	ld.global.u64 	%rd60, [%rd49+16];
	ld.global.u64 	%rd61, [%rd52+16];
	sub.s64 	%rd62, %rd60, %rd61;
	mul.lo.s64 	%rd63, %rd62, %rd62;
	cvt.rn.f32.u64 	%f37, %rd63;
	add.f32 	%f38, %f36, %f37;
	ld.global.u64 	%rd64, [%rd49+24];
	ld.global.u64 	%rd65, [%rd52+24];
	sub.s64 	%rd66, %rd64, %rd65;
	mul.lo.s64 	%rd67, %rd66, %rd66;
	cvt.rn.f32.u64 	%f39, %rd67;
	add.f32 	%f53, %f38, %f39;
	add.s32 	%r36, %r36, 4;
$L__BB0_8:
	setp.eq.s32 	%p6, %r15, 0;
	@%p6 bra 	$L__BB0_13;
	setp.eq.s32 	%p7, %r15, 1;
	@%p7 bra 	$L__BB0_11;
	add.s32 	%r29, %r36, %r2;
	mul.wide.s32 	%rd68, %r29, 8;
	add.s64 	%rd69, %rd2, %rd68;
	ld.global.u64 	%rd70, [%rd69];
	mul.wide.u32 	%rd71, %r36, 8;
	add.s64 	%rd72, %rd1, %rd71;
	ld.global.u64 	%rd73, [%rd72];
	sub.s64 	%rd74, %rd70, %rd73;
	mul.lo.s64 	%rd75, %rd74, %rd74;
	cvt.rn.f32.u64 	%f41, %rd75;
	add.f32 	%f42, %f53, %f41;
	ld.global.u64 	%rd76, [%rd69+8];
	ld.global.u64 	%rd77, [%rd72+8];
	sub.s64 	%rd78, %rd76, %rd77;
	mul.lo.s64 	%rd79, %rd78, %rd78;
	cvt.rn.f32.u64 	%f43, %rd79;
	add.f32 	%f53, %f42, %f43;
	add.s32 	%r36, %r36, 2;
$L__BB0_11:
	and.b32  	%r30, %r20, 1;
	setp.eq.b32 	%p8, %r30, 1;
	not.pred 	%p9, %p8;
	@%p9 bra 	$L__BB0_13;
	add.s32 	%r31, %r36, %r2;
	mul.wide.s32 	%rd80, %r31, 8;
	add.s64 	%rd81, %rd2, %rd80;
	ld.global.u64 	%rd82, [%rd81];
	mul.wide.u32 	%rd83, %r36, 8;
	add.s64 	%rd84, %rd1, %rd83;
	ld.global.u64 	%rd85, [%rd84];
	sub.s64 	%rd86, %rd82, %rd85;
	mul.lo.s64 	%rd87, %rd86, %rd86;
	cvt.rn.f32.u64 	%f44, %rd87;
	add.f32 	%f53, %f53, %f44;
$L__BB0_13:
	cvta.to.global.u64 	%rd88, %rd7;
	sqrt.rn.f32 	%f45, %f53;
	cvt.rzi.s64.f32 	%rd89, %f45;
	mul.wide.s32 	%rd90, %r1, 8;
	add.s64 	%rd91, %rd88, %rd90;
	st.global.u64 	[%rd91], %rd89;
	ret;

}
	// .globl	_Z4maxkPlS_S_Piii
.visible .entry _Z4maxkPlS_S_Piii(
	.param .u64 .ptr .align 1 _Z4maxkPlS_S_Piii_param_0,
	.param .u64 .ptr .align 1 _Z4maxkPlS_S_Piii_param_1,
	.param .u64 .ptr .align 1 _Z4maxkPlS_S_Piii_param_2,
	.param .u64 .ptr .align 1 _Z4maxkPlS_S_Piii_param_3,
	.param .u32 _Z4maxkPlS_S_Piii_param_4,
	.param .u32 _Z4maxkPlS_S_Piii_param_5
)
{
	.reg .pred 	%p<10>;
	.reg .b32 	%r<50>;
	.reg .b32 	%f<54>;
	.reg .b64 	%rd<91>;

	ld.param.u64 	%rd6, [_Z4maxkPlS_S_Piii_param_0];
	ld.param.u64 	%rd7, [_Z4maxkPlS_S_Piii_param_1];
	ld.param.u64 	%rd4, [_Z4maxkPlS_S_Piii_param_2];
	ld.param.u64 	%rd5, [_Z4maxkPlS_S_Piii_param_3];
	ld.param.u32 	%r24, [_Z4maxkPlS_S_Piii_param_4];
	ld.param.u32 	%r25, [_Z4maxkPlS_S_Piii_param_5];
	cvta.to.global.u64 	%rd1, %rd7;
	cvta.to.global.u64 	%rd2, %rd6;
	mov.u32 	%r26, %ctaid.x;
	mov.u32 	%r27, %ntid.x;
	mov.u32 	%r28, %tid.x;
	mad.lo.s32 	%r1, %r26, %r27, %r28;
	setp.lt.s32 	%p1, %r25, 3;
	mov.f32 	%f53, 0f00000000;
	@%p1 bra 	$L__BB1_13;
	div.s32 	%r30, %r1, %r24;
	mul.lo.s32 	%r31, %r30, %r24;
	sub.s32 	%r32, %r1, %r31;
	mul.lo.s32 	%r2, %r32, %r25;
	mul.lo.s32 	%r3, %r30, %r25;
	add.s32 	%r4, %r25, -2;
	add.s32 	%r33, %r25, -3;
	and.b32  	%r5, %r4, 7;
	setp.lt.u32 	%p2, %r33, 7;
	mov.f32 	%f53, 0f00000000;
	mov.b32 	%r48, 1;
	@%p2 bra 	$L__BB1_5;
	and.b32  	%r35, %r4, -8;
	neg.s32 	%r46, %r35;
	add.s32 	%r44, %r2, 1;
	add.s64 	%rd3, %rd1, 32;
	add.s32 	%r43, %r3, 1;
	mov.f32 	%f53, 0f00000000;
	mov.b32 	%r45, 0;
$L__BB1_3:
	.pragma "nounroll";
	mul.wide.s32 	%rd8, %r44, 8;
	add.s64 	%rd9, %rd2, %rd8;
	mul.wide.s32 	%rd10, %r43, 8;
	add.s64 	%rd11, %rd3, %rd10;
	ld.global.u64 	%rd12, [%rd9];
	ld.global.u64 	%rd13, [%rd11+-32];
	sub.s64 	%rd14, %rd12, %rd13;
	mul.lo.s64 	%rd15, %rd14, %rd14;
	cvt.rn.f32.u64 	%f17, %rd15;
	add.f32 	%f18, %f53, %f17;
	ld.global.u64 	%rd16, [%rd9+8];
	ld.global.u64 	%rd17, [%rd11+-24];
	sub.s64 	%rd18, %rd16, %rd17;
	mul.lo.s64 	%rd19, %rd18, %rd18;
	cvt.rn.f32.u64 	%f19, %rd19;
	add.f32 	%f20, %f18, %f19;
	ld.global.u64 	%rd20, [%rd9+16];
	ld.global.u64 	%rd21, [%rd11+-16];
	sub.s64 	%rd22, %rd20, %rd21;
	mul.lo.s64 	%rd23, %rd22, %rd22;
	cvt.rn.f32.u64 	%f21, %rd23;
	add.f32 	%f22, %f20, %f21;
	ld.global.u64 	%rd24, [%rd9+24];
	ld.global.u64 	%rd25, [%rd11+-8];
	sub.s64 	%rd26, %rd24, %rd25;
	mul.lo.s64 	%rd27, %rd26, %rd26;
	cvt.rn.f32.u64 	%f23, %rd27;
	add.f32 	%f24, %f22, %f23;
	ld.global.u64 	%rd28, [%rd9+32];
	ld.global.u64 	%rd29, [%rd11];
	sub.s64 	%rd30, %rd28, %rd29;
	mul.lo.s64 	%rd31, %rd30, %rd30;
	cvt.rn.f32.u64 	%f25, %rd31;
	add.f32 	%f26, %f24, %f25;
	ld.global.u64 	%rd32, [%rd9+40];
	ld.global.u64 	%rd33, [%rd11+8];
	sub.s64 	%rd34, %rd32, %rd33;
	mul.lo.s64 	%rd35, %rd34, %rd34;
	cvt.rn.f32.u64 	%f27, %rd35;
	add.f32 	%f28, %f26, %f27;
	ld.global.u64 	%rd36, [%rd9+48];
	ld.global.u64 	%rd37, [%rd11+16];
	sub.s64 	%rd38, %rd36, %rd37;
	mul.lo.s64 	%rd39, %rd38, %rd38;
	cvt.rn.f32.u64 	%f29, %rd39;
	add.f32 	%f30, %f28, %f29;
	ld.global.u64 	%rd40, [%rd9+56];
	ld.global.u64 	%rd41, [%rd11+24];
	sub.s64 	%rd42, %rd40, %rd41;
	mul.lo.s64 	%rd43, %rd42, %rd42;
	cvt.rn.f32.u64 	%f31, %rd43;
	add.f32 	%f53, %f30, %f31;
	add.s32 	%r46, %r46, 8;
	add.s32 	%r45, %r45, 8;
	add.s32 	%r44, %r44, 8;
	add.s32 	%r43, %r43, 8;
	setp.ne.s32 	%p3, %r46, 0;
	@%p3 bra 	$L__BB1_3;
	add.s32 	%r48, %r45, 1;
$L__BB1_5:
	setp.eq.s32 	%p4, %r5, 0;
	@%p4 bra 	$L__BB1_13;
	and.b32  	%r19, %r4, 3;
	setp.lt.u32 	%p5, %r5, 4;
	@%p5 bra 	$L__BB1_8;
	add.s32 	%r36, %r48, %r2;
	mul.wide.s32 	%rd44, %r36, 8;
	add.s64 	%rd45, %rd2, %rd44;
	ld.global.u64 	%rd46, [%rd45];
	add.s32 	%r37, %r48, %r3;
	mul.wide.s32 	%rd47, %r37, 8;
	add.s64 	%rd48, %rd1, %rd47;
	ld.global.u64 	%rd49, [%rd48];
	sub.s64 	%rd50, %rd46, %rd49;
	mul.lo.s64 	%rd51, %rd50, %rd50;
	cvt.rn.f32.u64 	%f33, %rd51;
	add.f32 	%f34, %f53, %f33;
	ld.global.u64 	%rd52, [%rd45+8];
	ld.global.u64 	%rd53, [%rd48+8];
	sub.s64 	%rd54, %rd52, %rd53;
	mul.lo.s64 	%rd55, %rd54, %rd54;
	cvt.rn.f32.u64 	%f35, %rd55;
	add.f32 	%f36, %f34, %f35;
	ld.global.u64 	%rd56, [%rd45+16];
	ld.global.u64 	%rd57, [%rd48+16];
	sub.s64 	%rd58, %rd56, %rd57;
	mul.lo.s64 	%rd59, %rd58, %rd58;
	cvt.rn.f32.u64 	%f37, %rd59;
	add.f32 	%f38, %f36, %f37;
	ld.global.u64 	%rd60, [%rd45+24];
	ld.global.u64 	%rd61, [%rd48+24];
	sub.s64 	%rd62, %rd60, %rd61;
	mul.lo.s64 	%rd63, %rd62, %rd62;
	cvt.rn.f32.u64 	%f39, %rd63;
	add.f32 	%f53, %f38, %f39;
	add.s32 	%r48, %r48, 4;
$L__BB1_8:
	setp.eq.s32 	%p6, %r19, 0;
	@%p6 bra 	$L__BB1_13;
	setp.eq.s32 	%p7, %r19, 1;
	@%p7 bra 	$L__BB1_11;
	add.s32 	%r38, %r48, %r2;
	mul.wide.s32 	%rd64, %r38, 8;
	add.s64 	%rd65, %rd2, %rd64;
	ld.global.u64 	%rd66, [%rd65];
	add.s32 	%r39, %r48, %r3;
	mul.wide.s32 	%rd67, %r39, 8;
	add.s64 	%rd68, %rd1, %rd67;
	ld.global.u64 	%rd69, [%rd68];
	sub.s64 	%rd70, %rd66, %rd69;
	mul.lo.s64 	%rd71, %rd70, %rd70;
	cvt.rn.f32.u64 	%f41, %rd71;
	add.f32 	%f42, %f53, %f41;
	ld.global.u64 	%rd72, [%rd65+8];
	ld.global.u64 	%rd73, [%rd68+8];
	sub.s64 	%rd74, %rd72, %rd73;
	mul.lo.s64 	%rd75, %rd74, %rd74;
	cvt.rn.f32.u64 	%f43, %rd75;
	add.f32 	%f53, %f42, %f43;
	add.s32 	%r48, %r48, 2;
$L__BB1_11:
	and.b32  	%r40, %r25, 1;
	setp.eq.b32 	%p8, %r40, 1;
	not.pred 	%p9, %p8;
	@%p9 bra 	$L__BB1_13;
	add.s32 	%r41, %r48, %r2;
	mul.wide.s32 	%rd76, %r41, 8;
	add.s64 	%rd77, %rd2, %rd76;
	ld.global.u64 	%rd78, [%rd77];
	add.s32 	%r42, %r48, %r3;
	mul.wide.s32 	%rd79, %r42, 8;
	add.s64 	%rd80, %rd1, %rd79;
	ld.global.u64 	%rd81, [%rd80];
	sub.s64 	%rd82, %rd78, %rd81;
	mul.lo.s64 	%rd83, %rd82, %rd82;
	cvt.rn.f32.u64 	%f44, %rd83;
	add.f32 	%f53, %f53, %f44;
$L__BB1_13:
	cvta.to.global.u64 	%rd84, %rd4;
	cvta.to.global.u64 	%rd85, %rd5;
	sqrt.rn.f32 	%f45, %f53;
	cvt.rzi.s64.f32 	%rd86, %f45;
	mul.wide.s32 	%rd87, %r1, 8;
	add.s64 	%rd88, %rd84, %rd87;
	st.global.u64 	[%rd88], %rd86;
	mul.wide.s32 	%rd89, %r1, 4;
	add.s64 	%rd90, %rd85, %rd89;
	st.global.u32 	[%rd90], %r1;
	ret;

}
	// .globl	_Z8AccuracyPlS_iPi
.visible .entry _Z8AccuracyPlS_iPi(
	.param .u64 .ptr .align 1 _Z8AccuracyPlS_iPi_param_0,
	.param .u64 .ptr .align 1 _Z8AccuracyPlS_iPi_param_1,
	.param .u32 _Z8AccuracyPlS_iPi_param_2,
	.param .u64 .ptr .align 1 _Z8AccuracyPlS_iPi_param_3
)
{
	.reg .pred 	%p<2>;
	.reg .b32 	%r<5>;
	.reg .b64 	%rd<13>;

	ld.param.u64 	%rd2, [_Z8AccuracyPlS_iPi_param_0];
	ld.param.u64 	%rd3, [_Z8AccuracyPlS_iPi_param_1];
	ld.param.u32 	%r1, [_Z8AccuracyPlS_iPi_param_2];
	ld.param.u64 	%rd1, [_Z8AccuracyPlS_iPi_param_3];
	cvta.to.global.u64 	%rd4, %rd3;
	cvta.to.global.u64 	%rd5, %rd2;
	mov.u32 	%r2, %tid.x;
	mul.lo.s32 	%r3, %r1, %r2;
	mul.wide.s32 	%rd6, %r3, 8;
	add.s64 	%rd7, %rd5, %rd6;
	ld.global.u64 	%rd8, [%rd7+80];
	mul.wide.u32 	%rd9, %r2, 8;
	add.s64 	%rd10, %rd4, %rd9;
	ld.global.u64 	%rd11, [%rd10];
	setp.ne.s64 	%p1, %rd8, %rd11;
	@%p1 bra 	$L__BB2_2;
	cvta.to.global.u64 	%rd12, %rd1;
	atom.global.add.u32 	%r4, [%rd12], 1;
$L__BB2_2:
	ret;

}
	// .globl	_ZN3cub18CUB_300001_SM_10006detail11EmptyKernelIvEEvv
.visible .entry _ZN3cub18CUB_300001_SM_10006detail11EmptyKernelIvEEvv()
{


	ret;

}


// ===== COMPILED SASS (sm_100) =====

	.target	sm_100

	.elftype	@"ET_EXEC"


//--------------------- .note.nv.tkinfo           --------------------------
	.section	.note.nv.tkinfo,"",@"SHT_NOTE"
	.sectionflags	@"SHF_NOTE_NV_TKINFO"
	.tkinfo
        /*0018*/ 	.word	0x00000002
        /*0030*/ 	.string	""
        /*0030*/ 	.string	"ptxas"
        /*0030*/ 	.string	"Cuda compilation tools, release 13.0, V13.0.88"
        /*0030*/ 	.string	"Build cuda_13.0.r13.0/compiler.36424714_0"
        /*0030*/ 	.string	"-arch sm_100 -m 64 "



//--------------------- .note.nv.cuinfo           --------------------------
	.section	.note.nv.cuinfo,"",@"SHT_NOTE"
	.sectionflags	@"SHF_NOTE_NV_CUINFO"
        /*0018*/ 	.short	0x0002
        /*001a*/ 	.short	0x0064
        /*001c*/ 	.short	0x0082
	.zero		2


//--------------------- .nv.info                  --------------------------
	.section	.nv.info,"",@"SHT_CUDA_INFO"
	.align	4


	//----- nvinfo : EIATTR_REGCOUNT
	.align		4
        /*0000*/ 	.byte	0x04, 0x2f
        /*0002*/ 	.short	(.L_46 - .L_45)
	.align		4
.L_45:
        /*0004*/ 	.word	index@(_Z2k1PlS_S_Piii)
        /*0008*/ 	.word	0x00000022


	//----- nvinfo : EIATTR_FRAME_SIZE
	.align		4
.L_46:
        /*000c*/ 	.byte	0x04, 0x11
        /*000e*/ 	.short	(.L_48 - .L_47)
	.align		4
.L_47:
        /*0010*/ 	.word	index@($__internal_1_$__cuda_sm20_sqrt_rn_f32_slowpath)
        /*0014*/ 	.word	0x00000000


	//----- nvinfo : EIATTR_FRAME_SIZE
	.align		4
.L_48:
        /*0018*/ 	.byte	0x04, 0x11
        /*001a*/ 	.short	(.L_50 - .L_49)
	.align		4
.L_49:
        /*001c*/ 	.word	index@(_Z2k1PlS_S_Piii)
        /*0020*/ 	.word	0x00000000


	//----- nvinfo : EIATTR_REGCOUNT
	.align		4
.L_50:
        /*0024*/ 	.byte	0x04, 0x2f
        /*0026*/ 	.short	(.L_52 - .L_51)
	.align		4
.L_51:
        /*0028*/ 	.word	index@(_Z4maxkPlS_S_Piii)
        /*002c*/ 	.word	0x00000020


	//----- nvinfo : EIATTR_FRAME_SIZE
	.align		4
.L_52:
        /*0030*/ 	.byte	0x04, 0x11
        /*0032*/ 	.short	(.L_54 - .L_53)
	.align		4
.L_53:
        /*0034*/ 	.word	index@($__internal_0_$__cuda_sm20_sqrt_rn_f32_slowpath)
        /*0038*/ 	.word	0x00000000


	//----- nvinfo : EIATTR_FRAME_SIZE
	.align		4
.L_54:
        /*003c*/ 	.byte	0x04, 0x11
        /*003e*/ 	.short	(.L_56 - .L_55)
	.align		4
.L_55:
        /*0040*/ 	.word	index@(_Z4maxkPlS_S_Piii)
        /*0044*/ 	.word	0x00000000


	//----- nvinfo : EIATTR_REGCOUNT
	.align		4
.L_56:
        /*0048*/ 	.byte	0x04, 0x2f
        /*004a*/ 	.short	(.L_58 - .L_57)
	.align		4
.L_57:
        /*004c*/ 	.word	index@(_Z8AccuracyPlS_iPi)
        /*0050*/ 	.word	0x0000000c


	//----- nvinfo : EIATTR_FRAME_SIZE
	.align		4
.L_58:
        /*0054*/ 	.byte	0x04, 0x11
        /*0056*/ 	.short	(.L_60 - .L_59)
	.align		4
.L_59:
        /*0058*/ 	.word	index@(_Z8AccuracyPlS_iPi)
        /*005c*/ 	.word	0x00000000


	//----- nvinfo : EIATTR_REGCOUNT
	.align		4
.L_60:
        /*0060*/ 	.byte	0x04, 0x2f
        /*0062*/ 	.short	(.L_62 - .L_61)
	.align		4
.L_61:
        /*0064*/ 	.word	index@(_ZN3cub18CUB_300001_SM_10006detail11EmptyKernelIvEEvv)
        /*0068*/ 	.word	0x00000004


	//----- nvinfo : EIATTR_FRAME_SIZE
	.align		4
.L_62:
        /*006c*/ 	.byte	0x04, 0x11
        /*006e*/ 	.short	(.L_64 - .L_63)
	.align		4
.L_63:
        /*0070*/ 	.word	index@(_ZN3cub18CUB_300001_SM_10006detail11EmptyKernelIvEEvv)
        /*0074*/ 	.word	0x00000000


	//----- nvinfo : EIATTR_MIN_STACK_SIZE
	.align		4
.L_64:
        /*0078*/ 	.byte	0x04, 0x12
        /*007a*/ 	.short	(.L_66 - .L_65)
	.align		4
.L_65:
        /*007c*/ 	.word	index@(_ZN3cub18CUB_300001_SM_10006detail11EmptyKernelIvEEvv)
        /*0080*/ 	.word	0x00000000


	//----- nvinfo : EIATTR_MIN_STACK_SIZE
	.align		4
.L_66:
        /*0084*/ 	.byte	0x04, 0x12
        /*0086*/ 	.short	(.L_68 - .L_67)
	.align		4
.L_67:
        /*0088*/ 	.word	index@(_Z8AccuracyPlS_iPi)
        /*008c*/ 	.word	0x00000000


	//----- nvinfo : EIATTR_MIN_STACK_SIZE
	.align		4
.L_68:
        /*0090*/ 	.byte	0x04, 0x12
        /*0092*/ 	.short	(.L_70 - .L_69)
	.align		4
.L_69:
        /*0094*/ 	.word	index@(_Z4maxkPlS_S_Piii)
        /*0098*/ 	.word	0x00000000


	//----- nvinfo : EIATTR_MIN_STACK_SIZE
	.align		4
.L_70:
        /*009c*/ 	.byte	0x04, 0x12
        /*009e*/ 	.short	(.L_72 - .L_71)
	.align		4
.L_71:
        /*00a0*/ 	.word	index@(_Z2k1PlS_S_Piii)
        /*00a4*/ 	.word	0x00000000
.L_72:


//--------------------- .nv.compat                --------------------------
	.section	.nv.compat,"",@"SHT_CUDA_COMPAT_INFO"
	.align	4
        /*0000*/ 	.byte	0x02, 0x09, 0x00, 0x00, 0x02, 0x02, 0x01, 0x00, 0x02, 0x05, 0x05, 0x00, 0x03, 0x07, 0x01, 0x01
        /*0010*/ 	.byte	0x02, 0x03, 0x00, 0x00, 0x02, 0x06, 0x01, 0x00, 0x04, 0x0b, 0x08, 0x00, 0x01, 0x00, 0x00, 0x00
        /*0020*/ 	.byte	0x00, 0x00, 0x00, 0x00


//--------------------- .nv.info._ZN3cub18CUB_300001_SM_10006detail11EmptyKernelIvEEvv --------------------------
	.section	.nv.info._ZN3cub18CUB_300001_SM_10006detail11EmptyKernelIvEEvv,"",@"SHT_CUDA_INFO"
	.sectionflags	@""
	.align	4


	//----- nvinfo : EIATTR_CUDA_API_VERSION
	.align		4
        /*0000*/ 	.byte	0x04, 0x37
        /*0002*/ 	.short	(.L_74 - .L_73)
.L_73:
        /*0004*/ 	.word	0x00000082


	//----- nvinfo : EIATTR_SPARSE_MMA_MASK
	.align		4
.L_74:
        /*0008*/ 	.byte	0x03, 0x50
        /*000a*/ 	.short	0x0000


	//----- nvinfo : EIATTR_MAXREG_COUNT
	.align		4
        /*000c*/ 	.byte	0x03, 0x1b
        /*000e*/ 	.short	0x00ff


	//----- nvinfo : EIATTR_MERCURY_ISA_VERSION
	.align		4
        /*0010*/ 	.byte	0x03, 0x5f
        /*0012*/ 	.short	0x0101


	//----- nvinfo : EIATTR_VRC_CTA_INIT_COUNT
	.align		4
        /*0014*/ 	.byte	0x02, 0x4a
	.zero		1
	.zero		1


	//----- nvinfo : EIATTR_EXIT_INSTR_OFFSETS
	.align		4
        /*0018*/ 	.byte	0x04, 0x1c
        /*001a*/ 	.short	(.L_76 - .L_75)


	//   ....[0]....
.L_75:
        /*001c*/ 	.word	0x00000010


	//----- nvinfo : EIATTR_SW_WAR
	.align		4
.L_76:
        /*0020*/ 	.byte	0x04, 0x36
        /*0022*/ 	.short	(.L_78 - .L_77)
.L_77:
        /*0024*/ 	.word	0x00000008
.L_78:


//--------------------- .nv.info._Z8AccuracyPlS_iPi --------------------------
	.section	.nv.info._Z8AccuracyPlS_iPi,"",@"SHT_CUDA_INFO"
	.sectionflags	@""
	.align	4


	//----- nvinfo : EIATTR_CUDA_API_VERSION
	.align		4
        /*0000*/ 	.byte	0x04, 0x37
        /*0002*/ 	.short	(.L_80 - .L_79)
.L_79:
        /*0004*/ 	.word	0x00000082


	//----- nvinfo : EIATTR_KPARAM_INFO
	.align		4
.L_80:
        /*0008*/ 	.byte	0x04, 0x17
        /*000a*/ 	.short	(.L_82 - .L_81)
.L_81:
        /*000c*/ 	.word	0x00000000
        /*0010*/ 	.short	0x0003
        /*0012*/ 	.short	0x0018
        /*0014*/ 	.byte	0x00, 0xf5, 0x21, 0x00


	//----- nvinfo : EIATTR_KPARAM_INFO
	.align		4
.L_82:
        /*0018*/ 	.byte	0x04, 0x17
        /*001a*/ 	.short	(.L_84 - .L_83)
.L_83:
        /*001c*/ 	.word	0x00000000
        /*0020*/ 	.short	0x0002
        /*0022*/ 	.short	0x0010
        /*0024*/ 	.byte	0x00, 0xf0, 0x11, 0x00


	//----- nvinfo : EIATTR_KPARAM_INFO
	.align		4
.L_84:
        /*0028*/ 	.byte	0x04, 0x17
        /*002a*/ 	.short	(.L_86 - .L_85)
.L_85:
        /*002c*/ 	.word	0x00000000
        /*0030*/ 	.short	0x0001
        /*0032*/ 	.short	0x0008
        /*0034*/ 	.byte	0x00, 0xf5, 0x21, 0x00


	//----- nvinfo : EIATTR_KPARAM_INFO
	.align		4
.L_86:
        /*0038*/ 	.byte	0x04, 0x17
        /*003a*/ 	.short	(.L_88 - .L_87)
.L_87:
        /*003c*/ 	.word	0x00000000
        /*0040*/ 	.short	0x0000
        /*0042*/ 	.short	0x0000
        /*0044*/ 	.byte	0x00, 0xf5, 0x21, 0x00


	//----- nvinfo : EIATTR_SPARSE_MMA_MASK
	.align		4
.L_88:
        /*0048*/ 	.byte	0x03, 0x50
        /*004a*/ 	.short	0x0000


	//----- nvinfo : EIATTR_MAXREG_COUNT
	.align		4
        /*004c*/ 	.byte	0x03, 0x1b
        /*004e*/ 	.short	0x00ff


	//----- nvinfo : EIATTR_MERCURY_ISA_VERSION
	.align		4
        /*0050*/ 	.byte	0x03, 0x5f
        /*0052*/ 	.short	0x0101


	//----- nvinfo : EIATTR_INT_WARP_WIDE_INSTR_OFFSETS
	.align		4
        /*0054*/ 	.byte	0x04, 0x31
        /*0056*/ 	.short	(.L_90 - .L_89)


	//   ....[0]....
.L_89:
        /*0058*/ 	.word	0x00000100


	//----- nvinfo : EIATTR_VRC_CTA_INIT_COUNT
	.align		4
.L_90:
        /*005c*/ 	.byte	0x02, 0x4a
	.zero		1
	.zero		1


	//----- nvinfo : EIATTR_EXIT_INSTR_OFFSETS
	.align		4
        /*0060*/ 	.byte	0x04, 0x1c
        /*0062*/ 	.short	(.L_92 - .L_91)


	//   ....[0]....
.L_91:
        /*0064*/ 	.word	0x000000d0


	//   ....[1]....
        /*0068*/ 	.word	0x00000150


	//----- nvinfo : EIATTR_CBANK_PARAM_SIZE
	.align		4
.L_92:
        /*006c*/ 	.byte	0x03, 0x19
        /*006e*/ 	.short	0x0020


	//----- nvinfo : EIATTR_PARAM_CBANK
	.align		4
        /*0070*/ 	.byte	0x04, 0x0a
        /*0072*/ 	.short	(.L_94 - .L_93)
	.align		4
.L_93:
        /*0074*/ 	.word	index@(.nv.constant0._Z8AccuracyPlS_iPi)
        /*0078*/ 	.short	0x0380
        /*007a*/ 	.short	0x0020


	//----- nvinfo : EIATTR_SW_WAR
	.align		4
.L_94:
        /*007c*/ 	.byte	0x04, 0x36
        /*007e*/ 	.short	(.L_96 - .L_95)
.L_95:
        /*0080*/ 	.word	0x00000008
.L_96:


//--------------------- .nv.info._Z4maxkPlS_S_Piii --------------------------
	.section	.nv.info._Z4maxkPlS_S_Piii,"",@"SHT_CUDA_INFO"
	.sectionflags	@""
	.align	4


	//----- nvinfo : EIATTR_CUDA_API_VERSION
	.align		4
        /*0000*/ 	.byte	0x04, 0x37
        /*0002*/ 	.short	(.L_98 - .L_97)
.L_97:
        /*0004*/ 	.word	0x00000082


	//----- nvinfo : EIATTR_KPARAM_INFO
	.align		4
.L_98:
        /*0008*/ 	.byte	0x04, 0x17
        /*000a*/ 	.short	(.L_100 - .L_99)
.L_99:
        /*000c*/ 	.word	0x00000000
        /*0010*/ 	.short	0x0005
        /*0012*/ 	.short	0x0024
        /*0014*/ 	.byte	0x00, 0xf0, 0x11, 0x00


	//----- nvinfo : EIATTR_KPARAM_INFO
	.align		4
.L_100:
        /*0018*/ 	.byte	0x04, 0x17
        /*001a*/ 	.short	(.L_102 - .L_101)
.L_101:
        /*001c*/ 	.word	0x00000000
        /*0020*/ 	.short	0x0004
        /*0022*/ 	.short	0x0020
        /*0024*/ 	.byte	0x00, 0xf0, 0x11, 0x00


	//----- nvinfo : EIATTR_KPARAM_INFO
	.align		4
.L_102:
        /*0028*/ 	.byte	0x04, 0x17
        /*002a*/ 	.short	(.L_104 - .L_103)
.L_103:
        /*002c*/ 	.word	0x00000000
        /*0030*/ 	.short	0x0003
        /*0032*/ 	.short	0x0018
        /*0034*/ 	.byte	0x00, 0xf5, 0x21, 0x00


	//----- nvinfo : EIATTR_KPARAM_INFO
	.align		4
.L_104:
        /*0038*/ 	.byte	0x04, 0x17
        /*003a*/ 	.short	(.L_106 - .L_105)
.L_105:
        /*003c*/ 	.word	0x00000000
        /*0040*/ 	.short	0x0002
        /*0042*/ 	.short	0x0010
        /*0044*/ 	.byte	0x00, 0xf5, 0x21, 0x00


	//----- nvinfo : EIATTR_KPARAM_INFO
	.align		4
.L_106:
        /*0048*/ 	.byte	0x04, 0x17
        /*004a*/ 	.short	(.L_108 - .L_107)
.L_107:
        /*004c*/ 	.word	0x00000000
        /*0050*/ 	.short	0x0001
        /*0052*/ 	.short	0x0008
        /*0054*/ 	.byte	0x00, 0xf5, 0x21, 0x00


	//----- nvinfo : EIATTR_KPARAM_INFO
	.align		4
.L_108:
        /*0058*/ 	.byte	0x04, 0x17
        /*005a*/ 	.short	(.L_110 - .L_109)
.L_109:
        /*005c*/ 	.word	0x00000000
        /*0060*/ 	.short	0x0000
        /*0062*/ 	.short	0x0000
        /*0064*/ 	.byte	0x00, 0xf5, 0x21, 0x00


	//----- nvinfo : EIATTR_SPARSE_MMA_MASK
	.align		4
.L_110:
        /*0068*/ 	.byte	0x03, 0x50
        /*006a*/ 	.short	0x0000


	//----- nvinfo : EIATTR_MAXREG_COUNT
	.align		4
        /*006c*/ 	.byte	0x03, 0x1b
        /*006e*/ 	.short	0x00ff


	//----- nvinfo : EIATTR_MERCURY_ISA_VERSION
	.align		4
        /*0070*/ 	.byte	0x03, 0x5f
        /*0072*/ 	.short	0x0101


	//----- nvinfo : EIATTR_VRC_CTA_INIT_COUNT
	.align		4
        /*0074*/ 	.byte	0x02, 0x4a
	.zero		1
	.zero		1


	//----- nvinfo : EIATTR_EXIT_INSTR_OFFSETS
	.align		4
        /*0078*/ 	.byte	0x04, 0x1c
        /*007a*/ 	.short	(.L_112 - .L_111)


	//   ....[0]....
.L_111:
        /*007c*/ 	.word	0x000010c0


	//----- nvinfo : EIATTR_CRS_STACK_SIZE
	.align		4
.L_112:
        /*0080*/ 	.byte	0x04, 0x1e
        /*0082*/ 	.short	(.L_114 - .L_113)
.L_113:
        /*0084*/ 	.word	0x00000000


	//----- nvinfo : EIATTR_CBANK_PARAM_SIZE
	.align		4
.L_114:
        /*0088*/ 	.byte	0x03, 0x19
        /*008a*/ 	.short	0x0028


	//----- nvinfo : EIATTR_PARAM_CBANK
	.align		4
        /*008c*/ 	.byte	0x04, 0x0a
        /*008e*/ 	.short	(.L_116 - .L_115)
	.align		4
.L_115:
        /*0090*/ 	.word	index@(.nv.constant0._Z4maxkPlS_S_Piii)
        /*0094*/ 	.short	0x0380
        /*0096*/ 	.short	0x0028


	//----- nvinfo : EIATTR_SW_WAR
	.align		4
.L_116:
        /*0098*/ 	.byte	0x04, 0x36
        /*009a*/ 	.short	(.L_118 - .L_117)
.L_117:
        /*009c*/ 	.word	0x00000008
.L_118:


//--------------------- .nv.info._Z2k1PlS_S_Piii  --------------------------
	.section	.nv.info._Z2k1PlS_S_Piii,"",@"SHT_CUDA_INFO"
	.sectionflags	@""
	.align	4


	//----- nvinfo : EIATTR_CUDA_API_VERSION
	.align		4
        /*0000*/ 	.byte	0x04, 0x37
        /*0002*/ 	.short	(.L_120 - .L_119)
.L_119:
        /*0004*/ 	.word	0x00000082


	//----- nvinfo : EIATTR_KPARAM_INFO
	.align		4
.L_120:
        /*0008*/ 	.byte	0x04, 0x17
        /*000a*/ 	.short	(.L_122 - .L_121)
.L_121:
        /*000c*/ 	.word	0x00000000
        /*0010*/ 	.short	0x0005
        /*0012*/ 	.short	0x0024
        /*0014*/ 	.byte	0x00, 0xf0, 0x11, 0x00


	//----- nvinfo : EIATTR_KPARAM_INFO
	.align		4
.L_122:
        /*0018*/ 	.byte	0x04, 0x17
        /*001a*/ 	.short	(.L_124 - .L_123)
.L_123:
        /*001c*/ 	.word	0x00000000
        /*0020*/ 	.short	0x0004
        /*0022*/ 	.short	0x0020
        /*0024*/ 	.byte	0x00, 0xf0, 0x11, 0x00


	//----- nvinfo : EIATTR_KPARAM_INFO
	.align		4
.L_124:
        /*0028*/ 	.byte	0x04, 0x17
        /*002a*/ 	.short	(.L_126 - .L_125)
.L_125:
        /*002c*/ 	.word	0x00000000
        /*0030*/ 	.short	0x0003
        /*0032*/ 	.short	0x0018
        /*0034*/ 	.byte	0x00, 0xf5, 0x21, 0x00


	//----- nvinfo : EIATTR_KPARAM_INFO
	.align		4
.L_126:
        /*0038*/ 	.byte	0x04, 0x17
        /*003a*/ 	.short	(.L_128 - .L_127)
.L_127:
        /*003c*/ 	.word	0x00000000
        /*0040*/ 	.short	0x0002
        /*0042*/ 	.short	0x0010
        /*0044*/ 	.byte	0x00, 0xf5, 0x21, 0x00


	//----- nvinfo : EIATTR_KPARAM_INFO
	.align		4
.L_128:
        /*0048*/ 	.byte	0x04, 0x17
        /*004a*/ 	.short	(.L_130 - .L_129)
.L_129:
        /*004c*/ 	.word	0x00000000
        /*0050*/ 	.short	0x0001
        /*0052*/ 	.short	0x0008
        /*0054*/ 	.byte	0x00, 0xf5, 0x21, 0x00


	//----- nvinfo : EIATTR_KPARAM_INFO
	.align		4
.L_130:
        /*0058*/ 	.byte	0x04, 0x17
        /*005a*/ 	.short	(.L_132 - .L_131)
.L_131:
        /*005c*/ 	.word	0x00000000
        /*0060*/ 	.short	0x0000
        /*0062*/ 	.short	0x0000
        /*0064*/ 	.byte	0x00, 0xf5, 0x21, 0x00


	//----- nvinfo : EIATTR_SPARSE_MMA_MASK
	.align		4
.L_132:
        /*0068*/ 	.byte	0x03, 0x50
        /*006a*/ 	.short	0x0000


	//----- nvinfo : EIATTR_MAXREG_COUNT
	.align		4
        /*006c*/ 	.byte	0x03, 0x1b
        /*006e*/ 	.short	0x00ff


	//----- nvinfo : EIATTR_MERCURY_ISA_VERSION
	.align		4
        /*0070*/ 	.byte	0x03, 0x5f
        /*0072*/ 	.short	0x0101


	//----- nvinfo : EIATTR_VRC_CTA_INIT_COUNT
	.align		4
        /*0074*/ 	.byte	0x02, 0x4a
	.zero		1
	.zero		1


	//----- nvinfo : EIATTR_EXIT_INSTR_OFFSETS
	.align		4
        /*0078*/ 	.byte	0x04, 0x1c
        /*007a*/ 	.short	(.L_134 - .L_133)


	//   ....[0]....
.L_133:
        /*007c*/ 	.word	0x00000f10


	//----- nvinfo : EIATTR_CRS_STACK_SIZE
	.align		4
.L_134:
        /*0080*/ 	.byte	0x04, 0x1e
        /*0082*/ 	.short	(.L_136 - .L_135)
.L_135:
        /*0084*/ 	.word	0x00000000


	//----- nvinfo : EIATTR_CBANK_PARAM_SIZE
	.align		4
.L_136:
        /*0088*/ 	.byte	0x03, 0x19
        /*008a*/ 	.short	0x0028


	//----- nvinfo : EIATTR_PARAM_CBANK
	.align		4
        /*008c*/ 	.byte	0x04, 0x0a
        /*008e*/ 	.short	(.L_138 - .L_137)
	.align		4
.L_137:
        /*0090*/ 	.word	index@(.nv.constant0._Z2k1PlS_S_Piii)
        /*0094*/ 	.short	0x0380
        /*0096*/ 	.short	0x0028


	//----- nvinfo : EIATTR_SW_WAR
	.align		4
.L_138:
        /*0098*/ 	.byte	0x04, 0x36
        /*009a*/ 	.short	(.L_140 - .L_139)
.L_139:
        /*009c*/ 	.word	0x00000008
.L_140:


//--------------------- .nv.callgraph             --------------------------
	.section	.nv.callgraph,"",@"SHT_CUDA_CALLGRAPH"
	.align	4
	.sectionentsize	8
	.align		4
        /*0000*/ 	.word	0x00000000
	.align		4
        /*0004*/ 	.word	0xffffffff
	.align		4
        /*0008*/ 	.word	0x00000000
	.align		4
        /*000c*/ 	.word	0xfffffffe
	.align		4
        /*0010*/ 	.word	0x00000000
	.align		4
        /*0014*/ 	.word	0xfffffffd
	.align		4
        /*0018*/ 	.word	0x00000000
	.align		4
        /*001c*/ 	.word	0xfffffffc


//--------------------- .nv.constant4             --------------------------
	.section	.nv.constant4,"a",@progbits
	.align	8
	.align		8
.nv.constant4:
        /*0000*/ 	.dword	_ZN34_INTERNAL_8d54d7ea_4_k_cu_1e8b7c2f4cuda3std3__45__cpo5beginE
	.align		8
        /*0008*/ 	.dword	_ZN34_INTERNAL_8d54d7ea_4_k_cu_1e8b7c2f4cuda3std3__45__cpo3endE
	.align		8
        /*0010*/ 	.dword	_ZN34_INTERNAL_8d54d7ea_4_k_cu_1e8b7c2f4cuda3std3__45__cpo6cbeginE
	.align		8
        /*0018*/ 	.dword	_ZN34_INTERNAL_8d54d7ea_4_k_cu_1e8b7c2f4cuda3std3__45__cpo4cendE
	.align		8
        /*0020*/ 	.dword	_ZN34_INTERNAL_8d54d7ea_4_k_cu_1e8b7c2f4cuda3std3__45__cpo6rbeginE
	.align		8
        /*0028*/ 	.dword	_ZN34_INTERNAL_8d54d7ea_4_k_cu_1e8b7c2f4cuda3std3__45__cpo4rendE
	.align		8
        /*0030*/ 	.dword	_ZN34_INTERNAL_8d54d7ea_4_k_cu_1e8b7c2f4cuda3std3__45__cpo7crbeginE
	.align		8
        /*0038*/ 	.dword	_ZN34_INTERNAL_8d54d7ea_4_k_cu_1e8b7c2f4cuda3std3__45__cpo5crendE
	.align		8
        /*0040*/ 	.dword	_ZN34_INTERNAL_8d54d7ea_4_k_cu_1e8b7c2f4cuda3std3__436_GLOBAL__N__8d54d7ea_4_k_cu_1e8b7c2f6ignoreE
	.align		8
        /*0048*/ 	.dword	_ZN34_INTERNAL_8d54d7ea_4_k_cu_1e8b7c2f4cuda3std3__419piecewise_constructE
	.align		8
        /*0050*/ 	.dword	_ZN34_INTERNAL_8d54d7ea_4_k_cu_1e8b7c2f4cuda3std3__48in_placeE
	.align		8
        /*0058*/ 	.dword	_ZN34_INTERNAL_8d54d7ea_4_k_cu_1e8b7c2f4cuda3std3__420unreachable_sentinelE
	.align		8
        /*0060*/ 	.dword	_ZN34_INTERNAL_8d54d7ea_4_k_cu_1e8b7c2f4cuda3std3__47nulloptE
	.align		8
        /*0068*/ 	.dword	_ZN34_INTERNAL_8d54d7ea_4_k_cu_1e8b7c2f4cuda3std3__48unexpectE
	.align		8
        /*0070*/ 	.dword	_ZN34_INTERNAL_8d54d7ea_4_k_cu_1e8b7c2f4cuda3std6ranges3__45__cpo4swapE
	.align		8
        /*0078*/ 	.dword	_ZN34_INTERNAL_8d54d7ea_4_k_cu_1e8b7c2f4cuda3std6ranges3__45__cpo9iter_moveE
	.align		8
        /*0080*/ 	.dword	_ZN34_INTERNAL_8d54d7ea_4_k_cu_1e8b7c2f4cuda3std6ranges3__45__cpo5beginE
	.align		8
        /*0088*/ 	.dword	_ZN34_INTERNAL_8d54d7ea_4_k_cu_1e8b7c2f4cuda3std6ranges3__45__cpo3endE
	.align		8
        /*0090*/ 	.dword	_ZN34_INTERNAL_8d54d7ea_4_k_cu_1e8b7c2f4cuda3std6ranges3__45__cpo6cbeginE
	.align		8
        /*0098*/ 	.dword	_ZN34_INTERNAL_8d54d7ea_4_k_cu_1e8b7c2f4cuda3std6ranges3__45__cpo4cendE
	.align		8
        /*00a0*/ 	.dword	_ZN34_INTERNAL_8d54d7ea_4_k_cu_1e8b7c2f4cuda3std6ranges3__45__cpo7advanceE
	.align		8
        /*00a8*/ 	.dword	_ZN34_INTERNAL_8d54d7ea_4_k_cu_1e8b7c2f4cuda3std6ranges3__45__cpo9iter_swapE
	.align		8
        /*00b0*/ 	.dword	_ZN34_INTERNAL_8d54d7ea_4_k_cu_1e8b7c2f4cuda3std6ranges3__45__cpo4nextE
	.align		8
        /*00b8*/ 	.dword	_ZN34_INTERNAL_8d54d7ea_4_k_cu_1e8b7c2f4cuda3std6ranges3__45__cpo4prevE
	.align		8
        /*00c0*/ 	.dword	_ZN34_INTERNAL_8d54d7ea_4_k_cu_1e8b7c2f4cuda3std6ranges3__45__cpo4dataE
	.align		8
        /*00c8*/ 	.dword	_ZN34_INTERNAL_8d54d7ea_4_k_cu_1e8b7c2f4cuda3std6ranges3__45__cpo5cdataE
	.align		8
        /*00d0*/ 	.dword	_ZN34_INTERNAL_8d54d7ea_4_k_cu_1e8b7c2f4cuda3std6ranges3__45__cpo4sizeE
	.align		8
        /*00d8*/ 	.dword	_ZN34_INTERNAL_8d54d7ea_4_k_cu_1e8b7c2f4cuda3std6ranges3__45__cpo5ssizeE
	.align		8
        /*00e0*/ 	.dword	_ZN34_INTERNAL_8d54d7ea_4_k_cu_1e8b7c2f4cuda3std6ranges3__45__cpo8distanceE
	.align		8
        /*00e8*/ 	.dword	_ZN34_INTERNAL_8d54d7ea_4_k_cu_1e8b7c2f6thrust24THRUST_300001_SM_1000_NS8cuda_cub3parE
	.align		8
        /*00f0*/ 	.dword	_ZN34_INTERNAL_8d54d7ea_4_k_cu_1e8b7c2f6thrust24THRUST_300001_SM_1000_NS8cuda_cub10par_nosyncE
	.align		8
        /*00f8*/ 	.dword	_ZN34_INTERNAL_8d54d7ea_4_k_cu_1e8b7c2f6thrust24THRUST_300001_SM_1000_NS6system6detail10sequential3seqE
	.align		8
        /*0100*/ 	.dword	_ZN34_INTERNAL_8d54d7ea_4_k_cu_1e8b7c2f6thrust24THRUST_300001_SM_1000_NS6system3cpp3parE
	.align		8
        /*0108*/ 	.dword	_ZN34_INTERNAL_8d54d7ea_4_k_cu_1e8b7c2f6thrust24THRUST_300001_SM_1000_NS12placeholders2_1E
	.align		8
        /*0110*/ 	.dword	_ZN34_INTERNAL_8d54d7ea_4_k_cu_1e8b7c2f6thrust24THRUST_300001_SM_1000_NS12placeholders2_2E
	.align		8
        /*0118*/ 	.dword	_ZN34_INTERNAL_8d54d7ea_4_k_cu_1e8b7c2f6thrust24THRUST_300001_SM_1000_NS12placeholders2_3E
	.align		8
        /*0120*/ 	.dword	_ZN34_INTERNAL_8d54d7ea_4_k_cu_1e8b7c2f6thrust24THRUST_300001_SM_1000_NS12placeholders2_4E
	.align		8
        /*0128*/ 	.dword	_ZN34_INTERNAL_8d54d7ea_4_k_cu_1e8b7c2f6thrust24THRUST_300001_SM_1000_NS12placeholders2_5E
	.align		8
        /*0130*/ 	.dword	_ZN34_INTERNAL_8d54d7ea_4_k_cu_1e8b7c2f6thrust24THRUST_300001_SM_1000_NS12placeholders2_6E
	.align		8
        /*0138*/ 	.dword	_ZN34_INTERNAL_8d54d7ea_4_k_cu_1e8b7c2f6thrust24THRUST_300001_SM_1000_NS12placeholders2_7E
	.align		8
        /*0140*/ 	.dword	_ZN34_INTERNAL_8d54d7ea_4_k_cu_1e8b7c2f6thrust24THRUST_300001_SM_1000_NS12placeholders2_8E
	.align		8
        /*0148*/ 	.dword	_ZN34_INTERNAL_8d54d7ea_4_k_cu_1e8b7c2f6thrust24THRUST_300001_SM_1000_NS12placeholders2_9E
	.align		8
        /*0150*/ 	.dword	_ZN34_INTERNAL_8d54d7ea_4_k_cu_1e8b7c2f6thrust24THRUST_300001_SM_1000_NS12placeholders3_10E
	.align		8
        /*0158*/ 	.dword	_ZN34_INTERNAL_8d54d7ea_4_k_cu_1e8b7c2f6thrust24THRUST_300001_SM_1000_NS3seqE
	.align		8
        /*0160*/ 	.dword	_ZN34_INTERNAL_8d54d7ea_4_k_cu_1e8b7c2f6thrust24THRUST_300001_SM_1000_NS6deviceE


//--------------------- .text._ZN3cub18CUB_300001_SM_10006detail11EmptyKernelIvEEvv --------------------------
	.section	.text._ZN3cub18CUB_300001_SM_10006detail11EmptyKernelIvEEvv,"ax",@progbits
	.align	128
        .global         _ZN3cub18CUB_300001_SM_10006detail11EmptyKernelIvEEvv
        .type           _ZN3cub18CUB_300001_SM_10006detail11EmptyKernelIvEEvv,@function
        .size           _ZN3cub18CUB_300001_SM_10006detail11EmptyKernelIvEEvv,(.L_x_24 - _ZN3cub18CUB_300001_SM_10006detail11EmptyKernelIvEEvv)
        .other          _ZN3cub18CUB_300001_SM_10006detail11EmptyKernelIvEEvv,@"STO_CUDA_ENTRY STV_DEFAULT"
_ZN3cub18CUB_300001_SM_10006detail11EmptyKernelIvEEvv:
.text._ZN3cub18CUB_300001_SM_10006detail11EmptyKernelIvEEvv:
[----:B------:R-:W-:Y:S01]  /*0000*/  LDC R1, c[0x0][0x37c] ;  /* 0x0000df00ff017b82 */ /* 0x000fe20000000800 */
[----:B------:R-:W-:Y:S05]  /*0010*/  EXIT ;  /* 0x000000000000794d */ /* 0x000fea0003800000 */
.L_x_0:
[----:B------:R-:W-:-:S00]  /*0020*/  BRA `(.L_x_0) ;  /* 0xfffffffc00fc7947 */ /* 0x000fc0000383ffff */
[----:B------:R-:W-:-:S00]  /*0030*/  NOP ;  /* 0x0000000000007918 */ /* 0x000fc00000000000 */
        /* <DEDUP_REMOVED lines=12> */
.L_x_24:


//--------------------- .text._Z8AccuracyPlS_iPi  --------------------------
	.section	.text._Z8AccuracyPlS_iPi,"ax",@progbits
	.align	128
        .global         _Z8AccuracyPlS_iPi
        .type           _Z8AccuracyPlS_iPi,@function
        .size           _Z8AccuracyPlS_iPi,(.L_x_25 - _Z8AccuracyPlS_iPi)
        .other          _Z8AccuracyPlS_iPi,@"STO_CUDA_ENTRY STV_DEFAULT"
_Z8AccuracyPlS_iPi:
.text._Z8AccuracyPlS_iPi:
[----:B------:R-:W-:Y:S01]  /*0000*/  LDC R1, c[0x0][0x37c] ;  /* 0x0000df00ff017b82 */ /* 0x000fe20000000800 */
[----:B------:R-:W0:Y:S07]  /*0010*/  S2R R9, SR_TID.X ;  /* 0x0000000000097919 */ /* 0x000e2e0000002100 */
[----:B------:R-:W1:Y:S01]  /*0020*/  LDC.64 R4, c[0x0][0x388] ;  /* 0x0000e200ff047b82 */ /* 0x000e620000000a00 */
[----:B------:R-:W0:Y:S01]  /*0030*/  LDCU UR6, c[0x0][0x390] ;  /* 0x00007200ff0677ac */ /* 0x000e220008000800 */
[----:B------:R-:W2:Y:S06]  /*0040*/  LDCU.64 UR4, c[0x0][0x358] ;  /* 0x00006b00ff0477ac */ /* 0x000eac0008000a00 */
[----:B------:R-:W3:Y:S01]  /*0050*/  LDC.64 R2, c[0x0][0x380] ;  /* 0x0000e000ff027b82 */ /* 0x000ee20000000a00 */
[----:B0-----:R-:W-:-:S02]  /*0060*/  IMAD R7, R9, UR6, RZ ;  /* 0x0000000609077c24 */ /* 0x001fc4000f8e02ff */
[----:B-1----:R-:W-:-:S04]  /*0070*/  IMAD.WIDE.U32 R4, R9, 0x8, R4 ;  /* 0x0000000809047825 */ /* 0x002fc800078e0004 */
[----:B---3--:R-:W-:Y:S02]  /*0080*/  IMAD.WIDE R2, R7, 0x8, R2 ;  /* 0x0000000807027825 */ /* 0x008fe400078e0202 */
[----:B--2---:R-:W2:Y:S04]  /*0090*/  LDG.E.64 R4, desc[UR4][R4.64] ;  /* 0x0000000404047981 */ /* 0x004ea8000c1e1b00 */
[----:B------:R-:W2:Y:S02]  /*00a0*/  LDG.E.64 R2, desc[UR4][R2.64+0x50] ;  /* 0x0000500402027981 */ /* 0x000ea4000c1e1b00 */
[----:B--2---:R-:W-:-:S04]  /*00b0*/  ISETP.NE.U32.AND P0, PT, R2, R4, PT ;  /* 0x000000040200720c */ /* 0x004fc80003f05070 */
[----:B------:R-:W-:-:S13]  /*00c0*/  ISETP.NE.AND.EX P0, PT, R3, R5, PT, P0 ;  /* 0x000000050300720c */ /* 0x000fda0003f05300 */
[----:B------:R-:W-:Y:S05]  /*00d0*/  @P0 EXIT ;  /* 0x000000000000094d */ /* 0x000fea0003800000 */
[----:B------:R-:W0:Y:S01]  /*00e0*/  S2R R0, SR_LANEID ;  /* 0x0000000000007919 */ /* 0x000e220000000000 */
[----:B------:R-:W1:Y:S01]  /*00f0*/  LDC.64 R2, c[0x0][0x398] ;  /* 0x0000e600ff027b82 */ /* 0x000e620000000a00 */
[----:B------:R-:W-:Y:S02]  /*0100*/  VOTEU.ANY UR6, UPT, PT ;  /* 0x0000000000067886 */ /* 0x000fe400038e0100 */
[----:B------:R-:W-:Y:S02]  /*0110*/  UFLO.U32 UR7, UR6 ;  /* 0x00000006000772bd */ /* 0x000fe400080e0000 */
[----:B------:R-:W1:Y:S04]  /*0120*/  POPC R5, UR6 ;  /* 0x0000000600057d09 */ /* 0x000e680008000000 */
[----:B0-----:R-:W-:-:S13]  /*0130*/  ISETP.EQ.U32.AND P0, PT, R0, UR7, PT ;  /* 0x0000000700007c0c */ /* 0x001fda000bf02070 */
[----:B-1----:R-:W-:Y:S01]  /*0140*/  @P0 REDG.E.ADD.STRONG.GPU desc[UR4][R2.64], R5 ;  /* 0x000000050200098e */ /* 0x002fe2000c12e104 */
[----:B------:R-:W-:Y:S05]  /*0150*/  EXIT ;  /* 0x000000000000794d */ /* 0x000fea0003800000 */
.L_x_1:
        /* <DEDUP_REMOVED lines=10> */
.L_x_25:


//--------------------- .text._Z4maxkPlS_S_Piii   --------------------------
	.section	.text._Z4maxkPlS_S_Piii,"ax",@progbits
	.align	128
        .global         _Z4maxkPlS_S_Piii
        .type           _Z4maxkPlS_S_Piii,@function
        .size           _Z4maxkPlS_S_Piii,(.L_x_22 - _Z4maxkPlS_S_Piii)
        .other          _Z4maxkPlS_S_Piii,@"STO_CUDA_ENTRY STV_DEFAULT"
_Z4maxkPlS_S_Piii:
.text._Z4maxkPlS_S_Piii:
[----:B------:R-:W-:Y:S08]  /*0000*/  LDC R1, c[0x0][0x37c] ;  /* 0x0000df00ff017b82 */ /* 0x000ff00000000800 */
[----:B------:R-:W0:Y:S01]  /*0010*/  LDC R0, c[0x0][0x3a4] ;  /* 0x0000e900ff007b82 */ /* 0x000e220000000800 */
[----:B------:R-:W1:Y:S01]  /*0020*/  S2R R3, SR_TID.X ;  /* 0x0000000000037919 */ /* 0x000e620000002100 */
[----:B------:R-:W2:Y:S01]  /*0030*/  LDCU.64 UR8, c[0x0][0x358] ;  /* 0x00006b00ff0877ac */ /* 0x000ea20008000a00 */
[----:B------:R-:W-:-:S05]  /*0040*/  HFMA2 R25, -RZ, RZ, 0, 0 ;  /* 0x00000000ff197431 */ /* 0x000fca00000001ff */
[----:B------:R-:W1:Y:S08]  /*0050*/  S2UR UR4, SR_CTAID.X ;  /* 0x00000000000479c3 */ /* 0x000e700000002500 */
[----:B------:R-:W1:Y:S01]  /*0060*/  LDC R2, c[0x0][0x360] ;  /* 0x0000d800ff027b82 */ /* 0x000e620000000800 */
[----:B0-----:R-:W-:Y:S01]  /*0070*/  ISETP.GE.AND P0, PT, R0, 0x3, PT ;  /* 0x000000030000780c */ /* 0x001fe20003f06270 */
[----:B-1----:R-:W-:-:S12]  /*0080*/  IMAD R2, R2, UR4, R3 ;  /* 0x0000000402027c24 */ /* 0x002fd8000f8e0203 */
[----:B--2---:R-:W-:Y:S05]  /*0090*/  @!P0 BRA `(.L_x_2) ;  /* 0x0000000c00b48947 */ /* 0x004fea0003800000 */
[----:B------:R-:W0:Y:S01]  /*00a0*/  LDC R7, c[0x0][0x3a0] ;  /* 0x0000e800ff077b82 */ /* 0x000e220000000800 */
[----:B------:R-:W-:Y:S01]  /*00b0*/  IABS R8, R2 ;  /* 0x0000000200087213 */ /* 0x000fe20000000000 */
[----:B------:R-:W-:Y:S01]  /*00c0*/  UMOV UR4, 0x1 ;  /* 0x0000000100047882 */ /* 0x000fe20000000000 */
[----:B------:R-:W-:Y:S02]  /*00d0*/  MOV R25, RZ ;  /* 0x000000ff00197202 */ /* 0x000fe40000000f00 */
[----:B0-----:R-:W-:-:S04]  /*00e0*/  IABS R6, R7 ;  /* 0x0000000700067213 */ /* 0x001fc80000000000 */
[----:B------:R-:W0:Y:S08]  /*00f0*/  I2F.RP R3, R6 ;  /* 0x0000000600037306 */ /* 0x000e300000209400 */
[----:B0-----:R-:W0:Y:S02]  /*0100*/  MUFU.RCP R3, R3 ;  /* 0x0000000300037308 */ /* 0x001e240000001000 */
[----:B0-----:R-:W-:-:S06]  /*0110*/  IADD3 R4, PT, PT, R3, 0xffffffe, RZ ;  /* 0x0ffffffe03047810 */ /* 0x001fcc0007ffe0ff */
[----:B------:R0:W1:Y:S02]  /*0120*/  F2I.FTZ.U32.TRUNC.NTZ R5, R4 ;  /* 0x0000000400057305 */ /* 0x000064000021f000 */
[----:B0-----:R-:W-:Y:S02]  /*0130*/  MOV R4, RZ ;  /* 0x000000ff00047202 */ /* 0x001fe40000000f00 */
[----:B-1----:R-:W-:-:S05]  /*0140*/  IADD3 R9, PT, PT, RZ, -R5, RZ ;  /* 0x80000005ff097210 */ /* 0x002fca0007ffe0ff */
[----:B------:R-:W-:-:S04]  /*0150*/  IMAD R9, R9, R6, RZ ;  /* 0x0000000609097224 */ /* 0x000fc800078e02ff */
[----:B------:R-:W-:Y:S01]  /*0160*/  IMAD.HI.U32 R5, R5, R9, R4 ;  /* 0x0000000905057227 */ /* 0x000fe200078e0004 */
[----:B------:R-:W-:-:S05]  /*0170*/  IADD3 R4, PT, PT, R0, -0x3, RZ ;  /* 0xfffffffd00047810 */ /* 0x000fca0007ffe0ff */
[----:B------:R-:W-:-:S05]  /*0180*/  IMAD.HI.U32 R5, R5, R8, RZ ;  /* 0x0000000805057227 */ /* 0x000fca00078e00ff */
[----:B------:R-:W-:-:S05]  /*0190*/  IADD3 R3, PT, PT, -R5, RZ, RZ ;  /* 0x000000ff05037210 */ /* 0x000fca0007ffe1ff */
[----:B------:R-:W-:-:S05]  /*01a0*/  IMAD R3, R6, R3, R8 ;  /* 0x0000000306037224 */ /* 0x000fca00078e0208 */
[----:B------:R-:W-:-:S13]  /*01b0*/  ISETP.GT.U32.AND P2, PT, R6, R3, PT ;  /* 0x000000030600720c */ /* 0x000fda0003f44070 */
[-C--:B------:R-:W-:Y:S02]  /*01c0*/  @!P2 IADD3 R3, PT, PT, R3, -R6.reuse, RZ ;  /* 0x800000060303a210 */ /* 0x080fe40007ffe0ff */
[----:B------:R-:W-:Y:S02]  /*01d0*/  @!P2 IADD3 R5, PT, PT, R5, 0x1, RZ ;  /* 0x000000010505a810 */ /* 0x000fe40007ffe0ff */
[----:B------:R-:W-:Y:S02]  /*01e0*/  ISETP.GE.U32.AND P0, PT, R3, R6, PT ;  /* 0x000000060300720c */ /* 0x000fe40003f06070 */
[----:B------:R-:W-:Y:S02]  /*01f0*/  LOP3.LUT R3, R2, R7, RZ, 0x3c, !PT ;  /* 0x0000000702037212 */ /* 0x000fe400078e3cff */
[----:B------:R-:W-:Y:S02]  /*0200*/  ISETP.NE.AND P2, PT, R7, RZ, PT ;  /* 0x000000ff0700720c */ /* 0x000fe40003f45270 */
[----:B------:R-:W-:-:S07]  /*0210*/  ISETP.GE.AND P1, PT, R3, RZ, PT ;  /* 0x000000ff0300720c */ /* 0x000fce0003f26270 */
[----:B------:R-:W-:Y:S02]  /*0220*/  @P0 IADD3 R5, PT, PT, R5, 0x1, RZ ;  /* 0x0000000105050810 */ /* 0x000fe40007ffe0ff */
[----:B------:R-:W-:Y:S02]  /*0230*/  ISETP.GE.U32.AND P0, PT, R4, 0x7, PT ;  /* 0x000000070400780c */ /* 0x000fe40003f06070 */
[----:B------:R-:W-:Y:S02]  /*0240*/  IADD3 R4, PT, PT, R0, -0x2, RZ ;  /* 0xfffffffe00047810 */ /* 0x000fe40007ffe0ff */
[----:B------:R-:W-:Y:S02]  /*0250*/  @!P1 IADD3 R5, PT, PT, -R5, RZ, RZ ;  /* 0x000000ff05059210 */ /* 0x000fe40007ffe1ff */
[----:B------:R-:W-:Y:S02]  /*0260*/  @!P2 LOP3.LUT R5, RZ, R7, RZ, 0x33, !PT ;  /* 0x00000007ff05a212 */ /* 0x000fe400078e33ff */
[----:B------:R-:W-:-:S02]  /*0270*/  LOP3.LUT R6, R4, 0x7, RZ, 0xc0, !PT ;  /* 0x0000000704067812 */ /* 0x000fc400078ec0ff */
[----:B------:R-:W-:-:S05]  /*0280*/  IADD3 R3, PT, PT, -R5, RZ, RZ ;  /* 0x000000ff05037210 */ /* 0x000fca0007ffe1ff */
[----:B------:R-:W-:Y:S01]  /*0290*/  IMAD R7, R7, R3, R2 ;  /* 0x0000000307077224 */ /* 0x000fe200078e0202 */
[----:B------:R-:W-:Y:S06]  /*02a0*/  @!P0 BRA `(.L_x_3) ;  /* 0x0000000400988947 */ /* 0x000fec0003800000 */
[----:B------:R-:W0:Y:S01]  /*02b0*/  LDC.64 R8, c[0x0][0x380] ;  /* 0x0000e000ff087b82 */ /* 0x000e220000000a00 */
[----:B------:R-:W1:Y:S01]  /*02c0*/  LDCU.64 UR6, c[0x0][0x388] ;  /* 0x00007100ff0677ac */ /* 0x000e620008000a00 */
[----:B------:R-:W-:Y:S01]  /*02d0*/  LOP3.LUT R26, R4, 0xfffffff8, RZ, 0xc0, !PT ;  /* 0xfffffff8041a7812 */ /* 0x000fe200078ec0ff */
[-C--:B------:R-:W-:Y:S01]  /*02e0*/  IMAD R3, R7, R0.reuse, 0x1 ;  /* 0x0000000107037424 */ /* 0x080fe200078e0200 */
[----:B------:R-:W-:Y:S01]  /*02f0*/  MOV R25, RZ ;  /* 0x000000ff00197202 */ /* 0x000fe20000000f00 */
[----:B------:R-:W-:Y:S01]  /*0300*/  IMAD R24, R5, R0, 0x1 ;  /* 0x0000000105187424 */ /* 0x000fe200078e0200 */
[----:B------:R-:W-:Y:S01]  /*0310*/  IADD3 R26, PT, PT, -R26, RZ, RZ ;  /* 0x000000ff1a1a7210 */ /* 0x000fe20007ffe1ff */
[----:B------:R-:W-:Y:S01]  /*0320*/  UMOV UR4, URZ ;  /* 0x000000ff00047c82 */ /* 0x000fe20008000000 */
[----:B-1----:R-:W-:-:S04]  /*0330*/  UIADD3 UR5, UP0, UPT, UR6, 0x20, URZ ;  /* 0x0000002006057890 */ /* 0x002fc8000ff1e0ff */
[----:B------:R-:W-:-:S12]  /*0340*/  UIADD3.X UR6, UPT, UPT, URZ, UR7, URZ, UP0, !UPT ;  /* 0x00000007ff067290 */ /* 0x000fd800087fe4ff */
.L_x_4:
[----:B------:R-:W-:Y:S01]  /*0350*/  MOV R12, UR5 ;  /* 0x00000005000c7c02 */ /* 0x000fe20008000f00 */
[----:B0-----:R-:W-:Y:S01]  /*0360*/  IMAD.WIDE R10, R3, 0x8, R8 ;  /* 0x00000008030a7825 */ /* 0x001fe200078e0208 */
[----:B------:R-:W-:-:S04]  /*0370*/  MOV R13, UR6 ;  /* 0x00000006000d7c02 */ /* 0x000fc80008000f00 */
[----:B------:R-:W2:Y:S01]  /*0380*/  LDG.E.64 R18, desc[UR8][R10.64] ;  /* 0x000000080a127981 */ /* 0x000ea2000c1e1b00 */
[----:B------:R-:W-:-:S03]  /*0390*/  IMAD.WIDE R12, R24, 0x8, R12 ;  /* 0x00000008180c7825 */ /* 0x000fc600078e020c */
[----:B------:R-:W3:Y:S04]  /*03a0*/  LDG.E.64 R14, desc[UR8][R10.64+0x8] ;  /* 0x000008080a0e7981 */ /* 0x000ee8000c1e1b00 */
[----:B------:R-:W2:Y:S04]  /*03b0*/  LDG.E.64 R16, desc[UR8][R12.64+-0x20] ;  /* 0xffffe0080c107981 */ /* 0x000ea8000c1e1b00 */
[----:B------:R-:W3:Y:S04]  /*03c0*/  LDG.E.64 R28, desc[UR8][R12.64+-0x18] ;  /* 0xffffe8080c1c7981 */ /* 0x000ee8000c1e1b00 */
[----:B------:R-:W4:Y:S01]  /*03d0*/  LDG.E.64 R22, desc[UR8][R12.64+-0x8] ;  /* 0xfffff8080c167981 */ /* 0x000f22000c1e1b00 */
[----:B--2---:R-:W-:-:S04]  /*03e0*/  IADD3 R18, P0, PT, R18, -R16, RZ ;  /* 0x8000001012127210 */ /* 0x004fc80007f1e0ff */
[----:B------:R-:W-:Y:S02]  /*03f0*/  IADD3.X R19, PT, PT, R19, ~R17, RZ, P0, !PT ;  /* 0x8000001113137210 */ /* 0x000fe400007fe4ff */
[----:B---3--:R-:W-:Y:S01]  /*0400*/  IADD3 R27, P0, PT, R14, -R28, RZ ;  /* 0x8000001c0e1b7210 */ /* 0x008fe20007f1e0ff */
[----:B------:R-:W2:Y:S02]  /*0410*/  LDG.E.64 R16, desc[UR8][R12.64+-0x10] ;  /* 0xfffff0080c107981 */ /* 0x000ea4000c1e1b00 */
[-C--:B------:R-:W-:Y:S01]  /*0420*/  IMAD R20, R19, R18.reuse, RZ ;  /* 0x0000001213147224 */ /* 0x080fe200078e02ff */
[----:B------:R-:W-:Y:S02]  /*0430*/  IADD3.X R28, PT, PT, R15, ~R29, RZ, P0, !PT ;  /* 0x8000001d0f1c7210 */ /* 0x000fe400007fe4ff */
[----:B------:R-:W2:Y:S01]  /*0440*/  LDG.E.64 R14, desc[UR8][R10.64+0x10] ;  /* 0x000010080a0e7981 */ /* 0x000ea2000c1e1b00 */
[C---:B------:R-:W-:Y:S02]  /*0450*/  IMAD R21, R18.reuse, R19, R20 ;  /* 0x0000001312157224 */ /* 0x040fe400078e0214 */
[----:B------:R-:W-:-:S05]  /*0460*/  IMAD.WIDE.U32 R18, R18, R18, RZ ;  /* 0x0000001212127225 */ /* 0x000fca00078e00ff */
[----:B------:R-:W-:Y:S02]  /*0470*/  IADD3 R19, PT, PT, R19, R21, RZ ;  /* 0x0000001513137210 */ /* 0x000fe40007ffe0ff */
[----:B------:R-:W4:Y:S02]  /*0480*/  LDG.E.64 R20, desc[UR8][R10.64+0x18] ;  /* 0x000018080a147981 */ /* 0x000f24000c1e1b00 */
[----:B------:R-:W0:Y:S02]  /*0490*/  I2F.U64 R18, R18 ;  /* 0x0000001200127312 */ /* 0x000e240000301000 */
[----:B0-----:R-:W-:Y:S02]  /*04a0*/  FADD R25, R18, R25 ;  /* 0x0000001912197221 */ /* 0x001fe40000000000 */
[----:B------:R-:W3:Y:S01]  /*04b0*/  LDG.E.64 R18, desc[UR8][R12.64] ;  /* 0x000000080c127981 */ /* 0x000ee2000c1e1b00 */
[----:B--2---:R-:W-:Y:S01]  /*04c0*/  IADD3 R16, P0, PT, R14, -R16, RZ ;  /* 0x800000100e107210 */ /* 0x004fe20007f1e0ff */
[----:B------:R-:W-:-:S03]  /*04d0*/  IMAD R14, R28, R27, RZ ;  /* 0x0000001b1c0e7224 */ /* 0x000fc600078e02ff */
[----:B------:R-:W-:Y:S01]  /*04e0*/  IADD3.X R17, PT, PT, R15, ~R17, RZ, P0, !PT ;  /* 0x800000110f117210 */ /* 0x000fe200007fe4ff */
[----:B------:R-:W-:Y:S01]  /*04f0*/  IMAD R29, R27, R28, R14 ;  /* 0x0000001c1b1d7224 */ /* 0x000fe200078e020e */
[----:B----4-:R-:W-:-:S03]  /*0500*/  IADD3 R20, P0, PT, R20, -R22, RZ ;  /* 0x8000001614147210 */ /* 0x010fc60007f1e0ff */
[----:B------:R-:W-:Y:S02]  /*0510*/  IMAD R22, R17, R16, RZ ;  /* 0x0000001011167224 */ /* 0x000fe400078e02ff */
[----:B------:R-:W-:Y:S01]  /*0520*/  IMAD.WIDE.U32 R14, R27, R27, RZ ;  /* 0x0000001b1b0e7225 */ /* 0x000fe200078e00ff */
[----:B------:R-:W-:-:S03]  /*0530*/  IADD3.X R21, PT, PT, R21, ~R23, RZ, P0, !PT ;  /* 0x8000001715157210 */ /* 0x000fc600007fe4ff */
[C---:B------:R-:W-:Y:S02]  /*0540*/  IMAD R27, R16.reuse, R17, R22 ;  /* 0x00000011101b7224 */ /* 0x040fe400078e0216 */
[----:B------:R-:W-:Y:S01]  /*0550*/  IMAD.WIDE.U32 R16, R16, R16, RZ ;  /* 0x0000001010107225 */ /* 0x000fe200078e00ff */
[----:B------:R-:W3:Y:S04]  /*0560*/  LDG.E.64 R22, desc[UR8][R10.64+0x20] ;  /* 0x000020080a167981 */ /* 0x000ee8000c1e1b00 */
[----:B------:R-:W-:Y:S01]  /*0570*/  IADD3 R17, PT, PT, R17, R27, RZ ;  /* 0x0000001b11117210 */ /* 0x000fe20007ffe0ff */
[----:B------:R-:W-:-:S04]  /*0580*/  IMAD R27, R21, R20, RZ ;  /* 0x00000014151b7224 */ /* 0x000fc800078e02ff */
[C---:B------:R-:W-:Y:S02]  /*0590*/  IMAD R27, R20.reuse, R21, R27 ;  /* 0x00000015141b7224 */ /* 0x040fe400078e021b */
[----:B------:R-:W-:Y:S01]  /*05a0*/  IMAD.WIDE.U32 R20, R20, R20, RZ ;  /* 0x0000001414147225 */ /* 0x000fe200078e00ff */
[----:B------:R-:W-:Y:S02]  /*05b0*/  IADD3 R15, PT, PT, R15, R29, RZ ;  /* 0x0000001d0f0f7210 */ /* 0x000fe40007ffe0ff */
[----:B------:R-:W2:Y:S02]  /*05c0*/  LDG.E.64 R28, desc[UR8][R12.64+0x8] ;  /* 0x000008080c1c7981 */ /* 0x000ea4000c1e1b00 */
[----:B------:R-:W-:Y:S02]  /*05d0*/  IADD3 R21, PT, PT, R21, R27, RZ ;  /* 0x0000001b15157210 */ /* 0x000fe40007ffe0ff */
[----:B------:R0:W-:Y:S02]  /*05e0*/  I2F.U64 R27, R16 ;  /* 0x00000010001b7312 */ /* 0x0001e40000301000 */
[----:B0-----:R-:W2:Y:S06]  /*05f0*/  LDG.E.64 R16, desc[UR8][R10.64+0x28] ;  /* 0x000028080a107981 */ /* 0x001eac000c1e1b00 */
[----:B------:R3:W0:Y:S02]  /*0600*/  I2F.U64 R14, R14 ;  /* 0x0000000e000e7312 */ /* 0x0006240000301000 */
[----:B---3--:R-:W-:-:S04]  /*0610*/  IADD3 R15, P0, PT, R22, -R18, RZ ;  /* 0x80000012160f7210 */ /* 0x008fc80007f1e0ff */
[----:B------:R-:W-:-:S05]  /*0620*/  IADD3.X R18, PT, PT, R23, ~R19, RZ, P0, !PT ;  /* 0x8000001317127210 */ /* 0x000fca00007fe4ff */
[----:B------:R-:W-:-:S04]  /*0630*/  IMAD R19, R18, R15, RZ ;  /* 0x0000000f12137224 */ /* 0x000fc800078e02ff */
[C---:B------:R-:W-:Y:S02]  /*0640*/  IMAD R23, R15.reuse, R18, R19 ;  /* 0x000000120f177224 */ /* 0x040fe400078e0213 */
[----:B------:R-:W-:-:S05]  /*0650*/  IMAD.WIDE.U32 R18, R15, R15, RZ ;  /* 0x0000000f0f127225 */ /* 0x000fca00078e00ff */
[----:B------:R-:W-:Y:S02]  /*0660*/  IADD3 R19, PT, PT, R19, R23, RZ ;  /* 0x0000001713137210 */ /* 0x000fe40007ffe0ff */
[----:B------:R-:W3:Y:S01]  /*0670*/  LDG.E.64 R22, desc[UR8][R12.64+0x10] ;  /* 0x000010080c167981 */ /* 0x000ee2000c1e1b00 */
[----:B--2---:R-:W-:-:S04]  /*0680*/  IADD3 R16, P0, PT, R16, -R28, RZ ;  /* 0x8000001c10107210 */ /* 0x004fc80007f1e0ff */
[----:B------:R-:W-:Y:S01]  /*0690*/  IADD3.X R17, PT, PT, R17, ~R29, RZ, P0, !PT ;  /* 0x8000001d11117210 */ /* 0x000fe200007fe4ff */
[----:B------:R-:W2:Y:S04]  /*06a0*/  LDG.E.64 R12, desc[UR8][R12.64+0x18] ;  /* 0x000018080c0c7981 */ /* 0x000ea8000c1e1b00 */
[----:B------:R-:W3:Y:S04]  /*06b0*/  LDG.E.64 R28, desc[UR8][R10.64+0x30] ;  /* 0x000030080a1c7981 */ /* 0x000ee8000c1e1b00 */
[----:B------:R-:W2:Y:S01]  /*06c0*/  LDG.E.64 R10, desc[UR8][R10.64+0x38] ;  /* 0x000038080a0a7981 */ /* 0x000ea2000c1e1b00 */
[----:B------:R-:W-:-:S04]  /*06d0*/  IMAD R15, R17, R16, RZ ;  /* 0x00000010110f7224 */ /* 0x000fc800078e02ff */
[C---:B------:R-:W-:Y:S02]  /*06e0*/  IMAD R15, R16.reuse, R17, R15 ;  /* 0x00000011100f7224 */ /* 0x040fe400078e020f */
[----:B------:R-:W-:Y:S01]  /*06f0*/  IMAD.WIDE.U32 R16, R16, R16, RZ ;  /* 0x0000001010107225 */ /* 0x000fe200078e00ff */
[----:B------:R-:W1:Y:S04]  /*0700*/  I2F.U64 R20, R20 ;  /* 0x0000001400147312 */ /* 0x000e680000301000 */
[----:B------:R-:W-:-:S04]  /*0710*/  IADD3 R17, PT, PT, R17, R15, RZ ;  /* 0x0000000f11117210 */ /* 0x000fc80007ffe0ff */
[----:B------:R-:W4:Y:S01]  /*0720*/  I2F.U64 R18, R18 ;  /* 0x0000001200127312 */ /* 0x000f220000301000 */
[----:B0-----:R-:W-:Y:S01]  /*0730*/  FADD R14, R25, R14 ;  /* 0x0000000e190e7221 */ /* 0x001fe20000000000 */
[----:B------:R-:W-:-:S03]  /*0740*/  IADD3 R26, PT, PT, R26, 0x8, RZ ;  /* 0x000000081a1a7810 */ /* 0x000fc60007ffe0ff */
[----:B------:R-:W-:-:S03]  /*0750*/  FADD R27, R14, R27 ;  /* 0x0000001b0e1b7221 */ /* 0x000fc60000000000 */
[----:B------:R-:W0:Y:S01]  /*0760*/  I2F.U64 R16, R16 ;  /* 0x0000001000107312 */ /* 0x000e220000301000 */
[----:B-1----:R-:W-:-:S04]  /*0770*/  FADD R27, R27, R20 ;  /* 0x000000141b1b7221 */ /* 0x002fc80000000000 */
[----:B----4-:R-:W-:Y:S01]  /*0780*/  FADD R27, R27, R18 ;  /* 0x000000121b1b7221 */ /* 0x010fe20000000000 */
[----:B------:R-:W-:-:S03]  /*0790*/  UIADD3 UR4, UPT, UPT, UR4, 0x8, URZ ;  /* 0x0000000804047890 */ /* 0x000fc6000fffe0ff */
[----:B0-----:R-:W-:Y:S01]  /*07a0*/  FADD R16, R27, R16 ;  /* 0x000000101b107221 */ /* 0x001fe20000000000 */
[----:B------:R-:W-:Y:S02]  /*07b0*/  IADD3 R3, PT, PT, R3, 0x8, RZ ;  /* 0x0000000803037810 */ /* 0x000fe40007ffe0ff */
[----:B------:R-:W-:Y:S02]  /*07c0*/  IADD3 R24, PT, PT, R24, 0x8, RZ ;  /* 0x0000000818187810 */ /* 0x000fe40007ffe0ff */
[----:B---3--:R-:W-:-:S04]  /*07d0*/  IADD3 R22, P0, PT, R28, -R22, RZ ;  /* 0x800000161c167210 */ /* 0x008fc80007f1e0ff */
[----:B------:R-:W-:Y:S02]  /*07e0*/  IADD3.X R23, PT, PT, R29, ~R23, RZ, P0, !PT ;  /* 0x800000171d177210 */ /* 0x000fe400007fe4ff */
[----:B--2---:R-:W-:-:S03]  /*07f0*/  IADD3 R15, P0, PT, R10, -R12, RZ ;  /* 0x8000000c0a0f7210 */ /* 0x004fc60007f1e0ff */
[----:B------:R-:W-:Y:S01]  /*0800*/  IMAD R21, R23, R22, RZ ;  /* 0x0000001617157224 */ /* 0x000fe200078e02ff */
[----:B------:R-:W-:-:S03]  /*0810*/  IADD3.X R28, PT, PT, R11, ~R13, RZ, P0, !PT ;  /* 0x8000000d0b1c7210 */ /* 0x000fc600007fe4ff */
[C---:B------:R-:W-:Y:S02]  /*0820*/  IMAD R21, R22.reuse, R23, R21 ;  /* 0x0000001716157224 */ /* 0x040fe400078e0215 */
[----:B------:R-:W-:-:S04]  /*0830*/  IMAD.WIDE.U32 R22, R22, R22, RZ ;  /* 0x0000001616167225 */ /* 0x000fc800078e00ff */
[----:B------:R-:W-:Y:S01]  /*0840*/  IMAD R19, R28, R15, RZ ;  /* 0x0000000f1c137224 */ /* 0x000fe200078e02ff */
[----:B------:R-:W-:Y:S01]  /*0850*/  IADD3 R11, PT, PT, R23, R21, RZ ;  /* 0x00000015170b7210 */ /* 0x000fe20007ffe0ff */
[----:B------:R-:W-:Y:S01]  /*0860*/  IMAD.WIDE.U32 R12, R15, R15, RZ ;  /* 0x0000000f0f0c7225 */ /* 0x000fe200078e00ff */
[----:B------:R-:W-:-:S03]  /*0870*/  MOV R10, R22 ;  /* 0x00000016000a7202 */ /* 0x000fc60000000f00 */
[----:B------:R-:W-:Y:S01]  /*0880*/  IMAD R19, R15, R28, R19 ;  /* 0x0000001c0f137224 */ /* 0x000fe200078e0213 */
[----:B------:R-:W0:Y:S04]  /*0890*/  I2F.U64 R11, R10 ;  /* 0x0000000a000b7312 */ /* 0x000e280000301000 */
[----:B------:R-:W-:Y:S02]  /*08a0*/  IADD3 R13, PT, PT, R13, R19, RZ ;  /* 0x000000130d0d7210 */ /* 0x000fe40007ffe0ff */
[----:B------:R-:W-:-:S04]  /*08b0*/  ISETP.NE.AND P0, PT, R26, RZ, PT ;  /* 0x000000ff1a00720c */ /* 0x000fc80003f05270 */
[----:B------:R-:W1:Y:S01]  /*08c0*/  I2F.U64 R13, R12 ;  /* 0x0000000c000d7312 */ /* 0x000e620000301000 */
[----:B0-----:R-:W-:-:S04]  /*08d0*/  FADD R16, R16, R11 ;  /* 0x0000000b10107221 */ /* 0x001fc80000000000 */
[----:B-1----:R-:W-:-:S04]  /*08e0*/  FADD R25, R16, R13 ;  /* 0x0000000d10197221 */ /* 0x002fc80000000000 */
[----:B------:R-:W-:Y:S05]  /*08f0*/  @P0 BRA `(.L_x_4) ;  /* 0xfffffff800940947 */ /* 0x000fea000383ffff */
[----:B------:R-:W-:-:S12]  /*0900*/  UIADD3 UR4, UPT, UPT, UR4, 0x1, URZ ;  /* 0x0000000104047890 */ /* 0x000fd8000fffe0ff */
.L_x_3:
[----:B------:R-:W-:-:S13]  /*0910*/  ISETP.NE.AND P0, PT, R6, RZ, PT ;  /* 0x000000ff0600720c */ /* 0x000fda0003f05270 */
[----:B------:R-:W-:Y:S05]  /*0920*/  @!P0 BRA `(.L_x_2) ;  /* 0x0000000400908947 */ /* 0x000fea0003800000 */
[----:B------:R-:W-:Y:S02]  /*0930*/  ISETP.GE.U32.AND P1, PT, R6, 0x4, PT ;  /* 0x000000040600780c */ /* 0x000fe40003f26070 */
[----:B------:R-:W-:-:S04]  /*0940*/  LOP3.LUT R4, R4, 0x3, RZ, 0xc0, !PT ;  /* 0x0000000304047812 */ /* 0x000fc800078ec0ff */
[----:B------:R-:W-:-:S07]  /*0950*/  ISETP.NE.AND P0, PT, R4, RZ, PT ;  /* 0x000000ff0400720c */ /* 0x000fce0003f05270 */
[----:B------:R-:W-:Y:S06]  /*0960*/  @!P1 BRA `(.L_x_5) ;  /* 0x0000000000bc9947 */ /* 0x000fec0003800000 */
[----:B------:R-:W0:Y:S01]  /*0970*/  LDC.64 R28, c[0x0][0x380] ;  /* 0x0000e000ff1c7b82 */ /* 0x000e220000000a00 */
[-C--:B------:R-:W-:Y:S02]  /*0980*/  IMAD R3, R7, R0.reuse, UR4 ;  /* 0x0000000407037e24 */ /* 0x080fe4000f8e0200 */
[----:B------:R-:W-:-:S05]  /*0990*/  IMAD R9, R5, R0, UR4 ;  /* 0x0000000405097e24 */ /* 0x000fca000f8e0200 */
[----:B------:R-:W1:Y:S01]  /*09a0*/  LDC.64 R26, c[0x0][0x388] ;  /* 0x0000e200ff1a7b82 */ /* 0x000e620000000a00 */
[----:B0-----:R-:W-:-:S05]  /*09b0*/  IMAD.WIDE R28, R3, 0x8, R28 ;  /* 0x00000008031c7825 */ /* 0x001fca00078e021c */
[----:B------:R-:W2:Y:S01]  /*09c0*/  LDG.E.64 R12, desc[UR8][R28.64+0x8] ;  /* 0x000008081c0c7981 */ /* 0x000ea2000c1e1b00 */
[----:B-1----:R-:W-:-:S03]  /*09d0*/  IMAD.WIDE R26, R9, 0x8, R26 ;  /* 0x00000008091a7825 */ /* 0x002fc600078e021a */
[----:B------:R-:W3:Y:S04]  /*09e0*/  LDG.E.64 R16, desc[UR8][R28.64+0x10] ;  /* 0x000010081c107981 */ /* 0x000ee8000c1e1b00 */
[----:B------:R-:W4:Y:S04]  /*09f0*/  LDG.E.64 R8, desc[UR8][R28.64] ;  /* 0x000000081c087981 */ /* 0x000f28000c1e1b00 */
[----:B------:R-:W4:Y:S04]  /*0a00*/  LDG.E.64 R10, desc[UR8][R26.64] ;  /* 0x000000081a0a7981 */ /* 0x000f28000c1e1b00 */
[----:B------:R-:W2:Y:S04]  /*0a10*/  LDG.E.64 R14, desc[UR8][R26.64+0x8] ;  /* 0x000008081a0e7981 */ /* 0x000ea8000c1e1b00 */
[----:B------:R-:W3:Y:S04]  /*0a20*/  LDG.E.64 R18, desc[UR8][R26.64+0x10] ;  /* 0x000010081a127981 */ /* 0x000ee8000c1e1b00 */
[----:B------:R-:W5:Y:S04]  /*0a30*/  LDG.E.64 R20, desc[UR8][R28.64+0x18] ;  /* 0x000018081c147981 */ /* 0x000f68000c1e1b00 */
[----:B------:R-:W5:Y:S01]  /*0a40*/  LDG.E.64 R22, desc[UR8][R26.64+0x18] ;  /* 0x000018081a167981 */ /* 0x000f62000c1e1b00 */
[----:B------:R-:W-:Y:S01]  /*0a50*/  UIADD3 UR4, UPT, UPT, UR4, 0x4, URZ ;  /* 0x0000000404047890 */ /* 0x000fe2000fffe0ff */
[----:B----4-:R-:W-:-:S04]  /*0a60*/  IADD3 R8, P1, PT, R8, -R10, RZ ;  /* 0x8000000a08087210 */ /* 0x010fc80007f3e0ff */
[----:B------:R-:W-:Y:S02]  /*0a70*/  IADD3.X R9, PT, PT, R9, ~R11, RZ, P1, !PT ;  /* 0x8000000b09097210 */ /* 0x000fe40000ffe4ff */
[----:B--2---:R-:W-:-:S03]  /*0a80*/  IADD3 R10, P1, PT, R12, -R14, RZ ;  /* 0x8000000e0c0a7210 */ /* 0x004fc60007f3e0ff */
[----:B------:R-:W-:Y:S01]  /*0a90*/  IMAD R3, R9, R8, RZ ;  /* 0x0000000809037224 */ /* 0x000fe200078e02ff */
[----:B------:R-:W-:-:S03]  /*0aa0*/  IADD3.X R13, PT, PT, R13, ~R15, RZ, P1, !PT ;  /* 0x8000000f0d0d7210 */ /* 0x000fc60000ffe4ff */
[----:B------:R-:W-:Y:S01]  /*0ab0*/  IMAD R11, R8, R9, R3 ;  /* 0x00000009080b7224 */ /* 0x000fe200078e0203 */
[----:B---3--:R-:W-:Y:S01]  /*0ac0*/  IADD3 R3, P1, PT, R16, -R18, RZ ;  /* 0x8000001210037210 */ /* 0x008fe20007f3e0ff */
[----:B------:R-:W-:-:S04]  /*0ad0*/  IMAD.WIDE.U32 R8, R8, R8, RZ ;  /* 0x0000000808087225 */ /* 0x000fc800078e00ff */
[----:B------:R-:W-:Y:S01]  /*0ae0*/  IMAD R6, R13, R10, RZ ;  /* 0x0000000a0d067224 */ /* 0x000fe200078e02ff */
[----:B------:R-:W-:Y:S02]  /*0af0*/  IADD3.X R16, PT, PT, R17, ~R19, RZ, P1, !PT ;  /* 0x8000001311107210 */ /* 0x000fe40000ffe4ff */
[----:B------:R-:W-:Y:S01]  /*0b00*/  IADD3 R9, PT, PT, R9, R11, RZ ;  /* 0x0000000b09097210 */ /* 0x000fe20007ffe0ff */
[----:B------:R-:W-:Y:S01]  /*0b10*/  IMAD R13, R10, R13, R6 ;  /* 0x0000000d0a0d7224 */ /* 0x000fe200078e0206 */
[----:B-----5:R-:W-:Y:S01]  /*0b20*/  IADD3 R6, P1, PT, R20, -R22, RZ ;  /* 0x8000001614067210 */ /* 0x020fe20007f3e0ff */
[----:B------:R-:W-:-:S04]  /*0b30*/  IMAD.WIDE.U32 R10, R10, R10, RZ ;  /* 0x0000000a0a0a7225 */ /* 0x000fc800078e00ff */
[----:B------:R-:W-:Y:S01]  /*0b40*/  IMAD R12, R16, R3, RZ ;  /* 0x00000003100c7224 */ /* 0x000fe200078e02ff */
[----:B------:R-:W-:Y:S02]  /*0b50*/  IADD3.X R21, PT, PT, R21, ~R23, RZ, P1, !PT ;  /* 0x8000001715157210 */ /* 0x000fe40000ffe4ff */
[----:B------:R-:W-:Y:S01]  /*0b60*/  IADD3 R11, PT, PT, R11, R13, RZ ;  /* 0x0000000d0b0b7210 */ /* 0x000fe20007ffe0ff */
[C---:B------:R-:W-:Y:S02]  /*0b70*/  IMAD R15, R3.reuse, R16, R12 ;  /* 0x00000010030f7224 */ /* 0x040fe400078e020c */
[----:B------:R-:W-:Y:S01]  /*0b80*/  IMAD.WIDE.U32 R12, R3, R3, RZ ;  /* 0x00000003030c7225 */ /* 0x000fe200078e00ff */
[----:B------:R-:W0:Y:S03]  /*0b90*/  I2F.U64 R8, R8 ;  /* 0x0000000800087312 */ /* 0x000e260000301000 */
[-C--:B------:R-:W-:Y:S01]  /*0ba0*/  IMAD R3, R21, R6.reuse, RZ ;  /* 0x0000000615037224 */ /* 0x080fe200078e02ff */
[----:B------:R-:W-:Y:S01]  /*0bb0*/  IADD3 R13, PT, PT, R13, R15, RZ ;  /* 0x0000000f0d0d7210 */ /* 0x000fe20007ffe0ff */
[----:B------:R-:W-:-:S04]  /*0bc0*/  IMAD.WIDE.U32 R14, R6, R6, RZ ;  /* 0x00000006060e7225 */ /* 0x000fc800078e00ff */
[----:B------:R-:W-:Y:S01]  /*0bd0*/  IMAD R3, R6, R21, R3 ;  /* 0x0000001506037224 */ /* 0x000fe200078e0203 */
[----:B------:R-:W1:Y:S04]  /*0be0*/  I2F.U64 R11, R10 ;  /* 0x0000000a000b7312 */ /* 0x000e680000301000 */
[----:B------:R-:W-:-:S04]  /*0bf0*/  IADD3 R15, PT, PT, R15, R3, RZ ;  /* 0x000000030f0f7210 */ /* 0x000fc80007ffe0ff */
[----:B------:R-:W2:Y:S01]  /*0c00*/  I2F.U64 R13, R12 ;  /* 0x0000000c000d7312 */ /* 0x000ea20000301000 */
[----:B0-----:R-:W-:-:S07]  /*0c10*/  FADD R8, R25, R8 ;  /* 0x0000000819087221 */ /* 0x001fce0000000000 */
[----:B------:R-:W0:Y:S01]  /*0c20*/  I2F.U64 R15, R14 ;  /* 0x0000000e000f7312 */ /* 0x000e220000301000 */
[----:B-1----:R-:W-:-:S04]  /*0c30*/  FADD R8, R8, R11 ;  /* 0x0000000b08087221 */ /* 0x002fc80000000000 */
[----:B--2---:R-:W-:-:S04]  /*0c40*/  FADD R8, R8, R13 ;  /* 0x0000000d08087221 */ /* 0x004fc80000000000 */
[----:B0-----:R-:W-:-:S07]  /*0c50*/  FADD R25, R8, R15 ;  /* 0x0000000f08197221 */ /* 0x001fce0000000000 */
.L_x_5:
[----:B------:R-:W-:Y:S05]  /*0c60*/  @!P0 BRA `(.L_x_2) ;  /* 0x0000000000c08947 */ /* 0x000fea0003800000 */
[----:B------:R-:W-:Y:S02]  /*0c70*/  ISETP.NE.AND P1, PT, R4, 0x1, PT ;  /* 0x000000010400780c */ /* 0x000fe40003f25270 */
[----:B------:R-:W-:-:S04]  /*0c80*/  LOP3.LUT R3, R0, 0x1, RZ, 0xc0, !PT ;  /* 0x0000000100037812 */ /* 0x000fc800078ec0ff */
[----:B------:R-:W-:-:S07]  /*0c90*/  ISETP.NE.U32.AND P0, PT, R3, 0x1, PT ;  /* 0x000000010300780c */ /* 0x000fce0003f05070 */
        /* <DEDUP_REMOVED lines=9> */
[----:B------:R-:W2:Y:S04]  /*0d30*/  LDG.E.64 R14, desc[UR8][R12.64] ;  /* 0x000000080c0e7981 */ /* 0x000ea8000c1e1b00 */
[----:B------:R-:W3:Y:S01]  /*0d40*/  LDG.E.64 R18, desc[UR8][R12.64+0x8] ;  /* 0x000008080c127981 */ /* 0x000ee2000c1e1b00 */
[----:B------:R-:W-:Y:S01]  /*0d50*/  UIADD3 UR4, UPT, UPT, UR4, 0x2, URZ ;  /* 0x0000000204047890 */ /* 0x000fe2000fffe0ff */
[----:B--2---:R-:W-:-:S04]  /*0d60*/  IADD3 R3, P1, PT, R8, -R14, RZ ;  /* 0x8000000e08037210 */ /* 0x004fc80007f3e0ff */
[----:B------:R-:W-:Y:S02]  /*0d70*/  IADD3.X R14, PT, PT, R9, ~R15, RZ, P1, !PT ;  /* 0x8000000f090e7210 */ /* 0x000fe40000ffe4ff */
[----:B---3--:R-:W-:-:S03]  /*0d80*/  IADD3 R6, P1, PT, R16, -R18, RZ ;  /* 0x8000001210067210 */ /* 0x008fc60007f3e0ff */
[----:B------:R-:W-:Y:S01]  /*0d90*/  IMAD R4, R14, R3, RZ ;  /* 0x000000030e047224 */ /* 0x000fe200078e02ff */
[----:B------:R-:W-:Y:S01]  /*0da0*/  IADD3.X R17, PT, PT, R17, ~R19, RZ, P1, !PT ;  /* 0x8000001311117210 */ /* 0x000fe20000ffe4ff */
[----:B------:R-:W-:-:S04]  /*0db0*/  IMAD.WIDE.U32 R8, R3, R3, RZ ;  /* 0x0000000303087225 */ /* 0x000fc800078e00ff */
[----:B------:R-:W-:Y:S02]  /*0dc0*/  IMAD R3, R3, R14, R4 ;  /* 0x0000000e03037224 */ /* 0x000fe400078e0204 */
[-C--:B------:R-:W-:Y:S02]  /*0dd0*/  IMAD R4, R17, R6.reuse, RZ ;  /* 0x0000000611047224 */ /* 0x080fe400078e02ff */
[----:B------:R-:W-:Y:S01]  /*0de0*/  IMAD.WIDE.U32 R10, R6, R6, RZ ;  /* 0x00000006060a7225 */ /* 0x000fe200078e00ff */
[----:B------:R-:W-:-:S03]  /*0df0*/  IADD3 R9, PT, PT, R9, R3, RZ ;  /* 0x0000000309097210 */ /* 0x000fc60007ffe0ff */
[----:B------:R-:W-:Y:S01]  /*0e00*/  IMAD R17, R6, R17, R4 ;  /* 0x0000001106117224 */ /* 0x000fe200078e0204 */
[----:B------:R-:W0:Y:S04]  /*0e10*/  I2F.U64 R8, R8 ;  /* 0x0000000800087312 */ /* 0x000e280000301000 */
[----:B------:R-:W-:-:S04]  /*0e20*/  IADD3 R11, PT, PT, R11, R17, RZ ;  /* 0x000000110b0b7210 */ /* 0x000fc80007ffe0ff */
[----:B------:R-:W1:Y:S01]  /*0e30*/  I2F.U64 R10, R10 ;  /* 0x0000000a000a7312 */ /* 0x000e620000301000 */
[----:B0-----:R-:W-:-:S04]  /*0e40*/  FADD R25, R25, R8 ;  /* 0x0000000819197221 */ /* 0x001fc80000000000 */
[----:B-1----:R-:W-:-:S07]  /*0e50*/  FADD R25, R25, R10 ;  /* 0x0000000a19197221 */ /* 0x002fce0000000000 */
.L_x_6:
[----:B------:R-:W-:Y:S05]  /*0e60*/  @P0 BRA `(.L_x_2) ;  /* 0x0000000000400947 */ /* 0x000fea0003800000 */
[----:B------:R-:W0:Y:S01]  /*0e70*/  LDC.64 R8, c[0x0][0x380] ;  /* 0x0000e000ff087b82 */ /* 0x000e220000000a00 */
[-C--:B------:R-:W-:Y:S02]  /*0e80*/  IMAD R7, R7, R0.reuse, UR4 ;  /* 0x0000000407077e24 */ /* 0x080fe4000f8e0200 */
[----:B------:R-:W-:-:S05]  /*0e90*/  IMAD R3, R5, R0, UR4 ;  /* 0x0000000405037e24 */ /* 0x000fca000f8e0200 */
[----:B------:R-:W1:Y:S01]  /*0ea0*/  LDC.64 R10, c[0x0][0x388] ;  /* 0x0000e200ff0a7b82 */ /* 0x000e620000000a00 */
[----:B0-----:R-:W-:-:S06]  /*0eb0*/  IMAD.WIDE R4, R7, 0x8, R8 ;  /* 0x0000000807047825 */ /* 0x001fcc00078e0208 */
[----:B------:R-:W2:Y:S01]  /*0ec0*/  LDG.E.64 R4, desc[UR8][R4.64] ;  /* 0x0000000804047981 */ /* 0x000ea2000c1e1b00 */
[----:B-1----:R-:W-:-:S06]  /*0ed0*/  IMAD.WIDE R6, R3, 0x8, R10 ;  /* 0x0000000803067825 */ /* 0x002fcc00078e020a */
[----:B------:R-:W2:Y:S02]  /*0ee0*/  LDG.E.64 R6, desc[UR8][R6.64] ;  /* 0x0000000806067981 */ /* 0x000ea4000c1e1b00 */
[----:B--2---:R-:W-:-:S04]  /*0ef0*/  IADD3 R0, P0, PT, R4, -R6, RZ ;  /* 0x8000000604007210 */ /* 0x004fc80007f1e0ff */
[----:B------:R-:W-:Y:S01]  /*0f00*/  IADD3.X R3, PT, PT, R5, ~R7, RZ, P0, !PT ;  /* 0x8000000705037210 */ /* 0x000fe200007fe4ff */
[----:B------:R-:W-:-:S04]  /*0f10*/  IMAD.WIDE.U32 R8, R0, R0, RZ ;  /* 0x0000000000087225 */ /* 0x000fc800078e00ff */
[----:B------:R-:W-:-:S04]  /*0f20*/  IMAD R10, R3, R0, RZ ;  /* 0x00000000030a7224 */ /* 0x000fc800078e02ff */
[----:B------:R-:W-:-:S05]  /*0f30*/  IMAD R3, R0, R3, R10 ;  /* 0x0000000300037224 */ /* 0x000fca00078e020a */
[----:B------:R-:W-:-:S04]  /*0f40*/  IADD3 R9, PT, PT, R9, R3, RZ ;  /* 0x0000000309097210 */ /* 0x000fc80007ffe0ff */
[----:B------:R-:W0:Y:S02]  /*0f50*/  I2F.U64 R8, R8 ;  /* 0x0000000800087312 */ /* 0x000e240000301000 */
[----:B0-----:R-:W-:-:S07]  /*0f60*/  FADD R25, R25, R8 ;  /* 0x0000000819197221 */ /* 0x001fce0000000000 */
.L_x_2:
[----:B------:R-:W-:Y:S01]  /*0f70*/  IADD3 R3, PT, PT, R25, -0xd000000, RZ ;  /* 0xf300000019037810 */ /* 0x000fe20007ffe0ff */
[----:B------:R0:W1:Y:S01]  /*0f80*/  MUFU.RSQ R0, R25 ;  /* 0x0000001900007308 */ /* 0x0000620000001400 */
[----:B------:R-:W-:Y:S02]  /*0f90*/  BSSY.RECONVERGENT B0, `(.L_x_7) ;  /* 0x000000b000007945 */ /* 0x000fe40003800200 */
[----:B------:R-:W-:-:S13]  /*0fa0*/  ISETP.GT.U32.AND P0, PT, R3, 0x727fffff, PT ;  /* 0x727fffff0300780c */ /* 0x000fda0003f04070 */
[----:B0-----:R-:W-:Y:S05]  /*0fb0*/  @!P0 BRA `(.L_x_8) ;  /* 0x0000000000108947 */ /* 0x001fea0003800000 */
[----:B------:R-:W-:-:S07]  /*0fc0*/  MOV R7, 0xfe0 ;  /* 0x00000fe000077802 */ /* 0x000fce0000000f00 */
[----:B-1----:R-:W-:Y:S05]  /*0fd0*/  CALL.REL.NOINC `($__internal_0_$__cuda_sm20_sqrt_rn_f32_slowpath) ;  /* 0x00000000003c7944 */ /* 0x002fea0003c00000 */
[----:B------:R-:W-:Y:S01]  /*0fe0*/  MOV R4, R0 ;  /* 0x0000000000047202 */ /* 0x000fe20000000f00 */
[----:B------:R-:W-:Y:S06]  /*0ff0*/  BRA `(.L_x_9) ;  /* 0x0000000000107947 */ /* 0x000fec0003800000 */
.L_x_8:
[C---:B-1----:R-:W-:Y:S01]  /*1000*/  FMUL.FTZ R4, R0.reuse, R25 ;  /* 0x0000001900047220 */ /* 0x042fe20000410000 */
[----:B------:R-:W-:-:S03]  /*1010*/  FMUL.FTZ R0, R0, 0.5 ;  /* 0x3f00000000007820 */ /* 0x000fc60000410000 */
[----:B------:R-:W-:-:S04]  /*1020*/  FFMA R25, -R4, R4, R25 ;  /* 0x0000000404197223 */ /* 0x000fc80000000119 */
[----:B------:R-:W-:-:S07]  /*1030*/  FFMA R4, R25, R0, R4 ;  /* 0x0000000019047223 */ /* 0x000fce0000000004 */
.L_x_9:
[----:B------:R-:W-:Y:S05]  /*1040*/  BSYNC.RECONVERGENT B0 ;  /* 0x0000000000007941 */ /* 0x000fea0003800200 */
.L_x_7:
[----:B------:R-:W0:Y:S01]  /*1050*/  LDC.64 R6, c[0x0][0x390] ;  /* 0x0000e400ff067b82 */ /* 0x000e220000000a00 */
[----:B------:R-:W1:Y:S07]  /*1060*/  F2I.S64.TRUNC R4, R4 ;  /* 0x0000000400047311 */ /* 0x000e6e000020d900 */
[----:B------:R-:W2:Y:S01]  /*1070*/  LDC.64 R8, c[0x0][0x398] ;  /* 0x0000e600ff087b82 */ /* 0x000ea20000000a00 */
[----:B0-----:R-:W-:-:S05]  /*1080*/  IMAD.WIDE R6, R2, 0x8, R6 ;  /* 0x0000000802067825 */ /* 0x001fca00078e0206 */
[----:B-1----:R-:W-:Y:S01]  /*1090*/  STG.E.64 desc[UR8][R6.64], R4 ;  /* 0x0000000406007986 */ /* 0x002fe2000c101b08 */
[----:B--2---:R-:W-:-:S05]  /*10a0*/  IMAD.WIDE R8, R2, 0x4, R8 ;  /* 0x0000000402087825 */ /* 0x004fca00078e0208 */
[----:B------:R-:W-:Y:S01]  /*10b0*/  STG.E desc[UR8][R8.64], R2 ;  /* 0x0000000208007986 */ /* 0x000fe2000c101908 */
[----:B------:R-:W-:Y:S05]  /*10c0*/  EXIT ;  /* 0x000000000000794d */ /* 0x000fea0003800000 */
        .weak           $__internal_0_$__cuda_sm20_sqrt_rn_f32_slowpath
        .type           $__internal_0_$__cuda_sm20_sqrt_rn_f32_slowpath,@function
        .size           $__internal_0_$__cuda_sm20_sqrt_rn_f32_slowpath,(.L_x_22 - $__internal_0_$__cuda_sm20_sqrt_rn_f32_slowpath)
$__internal_0_$__cuda_sm20_sqrt_rn_f32_slowpath:
[----:B------:R-:W-:-:S13]  /*10d0*/  LOP3.LUT P0, RZ, R25, 0x7fffffff, RZ, 0xc0, !PT ;  /* 0x7fffffff19ff7812 */ /* 0x000fda000780c0ff */
[----:B------:R-:W-:Y:S01]  /*10e0*/  @!P0 MOV R0, R25 ;  /* 0x0000001900008202 */ /* 0x000fe20000000f00 */
[----:B------:R-:W-:Y:S06]  /*10f0*/  @!P0 BRA `(.L_x_10) ;  /* 0x0000000000408947 */ /* 0x000fec0003800000 */
[----:B------:R-:W-:-:S13]  /*1100*/  FSETP.GEU.FTZ.AND P0, PT, R25, RZ, PT ;  /* 0x000000ff1900720b */ /* 0x000fda0003f1e000 */
[----:B------:R-:W-:Y:S01]  /*1110*/  @!P0 MOV R0, 0x7fffffff ;  /* 0x7fffffff00008802 */ /* 0x000fe20000000f00 */
[----:B------:R-:W-:Y:S06]  /*1120*/  @!P0 BRA `(.L_x_10) ;  /* 0x0000000000348947 */ /* 0x000fec0003800000 */
[----:B------:R-:W-:-:S13]  /*1130*/  FSETP.GTU.FTZ.AND P0, PT, |R25|, +INF , PT ;  /* 0x7f8000001900780b */ /* 0x000fda0003f1c200 */
[----:B------:R-:W-:Y:S01]  /*1140*/  @P0 FADD.FTZ R0, R25, 1 ;  /* 0x3f80000019000421 */ /* 0x000fe20000010000 */
[----:B------:R-:W-:Y:S06]  /*1150*/  @P0 BRA `(.L_x_10) ;  /* 0x0000000000280947 */ /* 0x000fec0003800000 */
[----:B------:R-:W-:-:S13]  /*1160*/  FSETP.NEU.FTZ.AND P0, PT, |R25|, +INF , PT ;  /* 0x7f8000001900780b */ /* 0x000fda0003f1d200 */
[----:B------:R-:W-:-:S04]  /*1170*/  @P0 FFMA R3, R25, 1.84467440737095516160e+19, RZ ;  /* 0x5f80000019030823 */ /* 0x000fc800000000ff */
[----:B------:R-:W0:Y:S02]  /*1180*/  @P0 MUFU.RSQ R0, R3 ;  /* 0x0000000300000308 */ /* 0x000e240000001400 */
[----:B0-----:R-:W-:Y:S01]  /*1190*/  @P0 FMUL.FTZ R4, R3, R0 ;  /* 0x0000000003040220 */ /* 0x001fe20000410000 */
[----:B------:R-:W-:Y:S01]  /*11a0*/  @P0 FMUL.FTZ R6, R0, 0.5 ;  /* 0x3f00000000060820 */ /* 0x000fe20000410000 */
[----:B------:R-:W-:Y:S02]  /*11b0*/  @!P0 MOV R0, R25 ;  /* 0x0000001900008202 */ /* 0x000fe40000000f00 */
[----:B------:R-:W-:-:S04]  /*11c0*/  @P0 FADD.FTZ R5, -R4, -RZ ;  /* 0x800000ff04050221 */ /* 0x000fc80000010100 */
[----:B------:R-:W-:-:S04]  /*11d0*/  @P0 FFMA R5, R4, R5, R3 ;  /* 0x0000000504050223 */ /* 0x000fc80000000003 */
[----:B------:R-:W-:-:S04]  /*11e0*/  @P0 FFMA R5, R5, R6, R4 ;  /* 0x0000000605050223 */ /* 0x000fc80000000004 */
[----:B------:R-:W-:-:S07]  /*11f0*/  @P0 FMUL.FTZ R0, R5, 2.3283064365386962891e-10 ;  /* 0x2f80000005000820 */ /* 0x000fce0000410000 */
.L_x_10:
[----:B------:R-:W-:Y:S01]  /*1200*/  HFMA2 R5, -RZ, RZ, 0, 0 ;  /* 0x00000000ff057431 */ /* 0x000fe200000001ff */
[----:B------:R-:W-:-:S04]  /*1210*/  MOV R4, R7 ;  /* 0x0000000700047202 */ /* 0x000fc80000000f00 */
[----:B------:R-:W-:Y:S05]  /*1220*/  RET.REL.NODEC R4 `(_Z4maxkPlS_S_Piii) ;  /* 0xffffffec04747950 */ /* 0x000fea0003c3ffff */
.L_x_11:
        /* <DEDUP_REMOVED lines=13> */
.L_x_22:


//--------------------- .text._Z2k1PlS_S_Piii     --------------------------
	.section	.text._Z2k1PlS_S_Piii,"ax",@progbits
	.align	128
        .global         _Z2k1PlS_S_Piii
        .type           _Z2k1PlS_S_Piii,@function
        .size           _Z2k1PlS_S_Piii,(.L_x_23 - _Z2k1PlS_S_Piii)
        .other          _Z2k1PlS_S_Piii,@"STO_CUDA_ENTRY STV_DEFAULT"
_Z2k1PlS_S_Piii:
.text._Z2k1PlS_S_Piii:
[----:B------:R-:W-:Y:S01]  /*0000*/  LDC R1, c[0x0][0x37c] ;  /* 0x0000df00ff017b82 */ /* 0x000fe20000000800 */
[----:B------:R-:W0:Y:S07]  /*0010*/  S2R R3, SR_TID.X ;  /* 0x0000000000037919 */ /* 0x000e2e0000002100 */
[----:B------:R-:W0:Y:S01]  /*0020*/  S2UR UR4, SR_CTAID.X ;  /* 0x00000000000479c3 */ /* 0x000e220000002500 */
[----:B------:R-:W1:Y:S01]  /*0030*/  LDCU.64 UR12, c[0x0][0x358] ;  /* 0x00006b00ff0c77ac */ /* 0x000e620008000a00 */
[----:B------:R-:W-:-:S06]  /*0040*/  HFMA2 R23, -RZ, RZ, 0, 0 ;  /* 0x00000000ff177431 */ /* 0x000fcc00000001ff */
[----:B------:R-:W0:Y:S08]  /*0050*/  LDC R2, c[0x0][0x360] ;  /* 0x0000d800ff027b82 */ /* 0x000e300000000800 */
[----:B------:R-:W2:Y:S08]  /*0060*/  LDC.64 R4, c[0x0][0x398] ;  /* 0x0000e600ff047b82 */ /* 0x000eb00000000a00 */
[----:B------:R-:W3:Y:S01]  /*0070*/  LDC R0, c[0x0][0x3a4] ;  /* 0x0000e900ff007b82 */ /* 0x000ee20000000800 */
[----:B0-----:R-:W-:-:S04]  /*0080*/  IMAD R2, R2, UR4, R3 ;  /* 0x0000000402027c24 */ /* 0x001fc8000f8e0203 */
[----:B--2---:R-:W-:-:S05]  /*0090*/  IMAD.WIDE R4, R2, 0x4, R4 ;  /* 0x0000000402047825 */ /* 0x004fca00078e0204 */
[----:B-1----:R0:W-:Y:S01]  /*00a0*/  STG.E desc[UR12][R4.64], R2 ;  /* 0x0000000204007986 */ /* 0x0021e2000c10190c */
[----:B---3--:R-:W-:-:S13]  /*00b0*/  ISETP.GE.AND P0, PT, R0, 0x3, PT ;  /* 0x000000030000780c */ /* 0x008fda0003f06270 */
[----:B0-----:R-:W-:Y:S05]  /*00c0*/  @!P0 BRA `(.L_x_12) ;  /* 0x0000000c00488947 */ /* 0x001fea0003800000 */
[C---:B------:R-:W-:Y:S02]  /*00d0*/  IADD3 R3, PT, PT, R0.reuse, -0x3, RZ ;  /* 0xfffffffd00037810 */ /* 0x040fe40007ffe0ff */
[----:B------:R-:W-:Y:S02]  /*00e0*/  IADD3 R4, PT, PT, R0, -0x2, RZ ;  /* 0xfffffffe00047810 */ /* 0x000fe40007ffe0ff */
[----:B------:R-:W-:Y:S02]  /*00f0*/  ISETP.GE.U32.AND P0, PT, R3, 0x7, PT ;  /* 0x000000070300780c */ /* 0x000fe40003f06070 */
[----:B------:R-:W-:Y:S02]  /*0100*/  MOV R23, RZ ;  /* 0x000000ff00177202 */ /* 0x000fe40000000f00 */
[----:B------:R-:W-:Y:S02]  /*0110*/  MOV R3, 0x1 ;  /* 0x0000000100037802 */ /* 0x000fe40000000f00 */
[----:B------:R-:W-:-:S07]  /*0120*/  LOP3.LUT R5, R4, 0x7, RZ, 0xc0, !PT ;  /* 0x0000000704057812 */ /* 0x000fce00078ec0ff */
[----:B------:R-:W-:Y:S05]  /*0130*/  @!P0 BRA `(.L_x_13) ;  /* 0x0000000400a08947 */ /* 0x000fea0003800000 */
[----:B------:R-:W0:Y:S01]  /*0140*/  LDCU.128 UR8, c[0x0][0x380] ;  /* 0x00007000ff0877ac */ /* 0x000e220008000c00 */
[----:B------:R-:W-:Y:S01]  /*0150*/  LOP3.LUT R7, R4, 0xfffffff8, RZ, 0xc0, !PT ;  /* 0xfffffff804077812 */ /* 0x000fe200078ec0ff */
[----:B------:R-:W-:Y:S02]  /*0160*/  HFMA2 R3, -RZ, RZ, 0, 0 ;  /* 0x00000000ff037431 */ /* 0x000fe400000001ff */
[----:B------:R-:W-:Y:S01]  /*0170*/  IMAD R6, R2, R0, 0x1 ;  /* 0x0000000102067424 */ /* 0x000fe200078e0200 */
[----:B------:R-:W-:Y:S02]  /*0180*/  MOV R23, RZ ;  /* 0x000000ff00177202 */ /* 0x000fe40000000f00 */
[----:B------:R-:W-:Y:S01]  /*0190*/  IADD3 R7, PT, PT, -R7, RZ, RZ ;  /* 0x000000ff07077210 */ /* 0x000fe20007ffe1ff */
[----:B0-----:R-:W-:Y:S02]  /*01a0*/  UIADD3 UR4, UP1, UPT, UR10, 0x20, URZ ;  /* 0x000000200a047890 */ /* 0x001fe4000ff3e0ff */
[----:B------:R-:W-:-:S02]  /*01b0*/  UIADD3 UR6, UP0, UPT, UR8, 0x20, URZ ;  /* 0x0000002008067890 */ /* 0x000fc4000ff1e0ff */
[----:B------:R-:W-:Y:S02]  /*01c0*/  UIADD3.X UR5, UPT, UPT, URZ, UR11, URZ, UP1, !UPT ;  /* 0x0000000bff057290 */ /* 0x000fe40008ffe4ff */
[----:B------:R-:W-:Y:S01]  /*01d0*/  MOV R8, UR4 ;  /* 0x0000000400087c02 */ /* 0x000fe20008000f00 */
[----:B------:R-:W-:-:S03]  /*01e0*/  UIADD3.X UR7, UPT, UPT, URZ, UR9, URZ, UP0, !UPT ;  /* 0x00000009ff077290 */ /* 0x000fc600087fe4ff */
[----:B------:R-:W-:-:S09]  /*01f0*/  MOV R9, UR5 ;  /* 0x0000000500097c02 */ /* 0x000fd20008000f00 */
.L_x_14:
[----:B------:R-:W-:Y:S01]  /*0200*/  MOV R10, UR6 ;  /* 0x00000006000a7c02 */ /* 0x000fe20008000f00 */
[----:B------:R-:W2:Y:S01]  /*0210*/  LDG.E.64 R16, desc[UR12][R8.64+-0x18] ;  /* 0xffffe80c08107981 */ /* 0x000ea2000c1e1b00 */
[----:B------:R-:W-:-:S03]  /*0220*/  MOV R11, UR7 ;  /* 0x00000007000b7c02 */ /* 0x000fc60008000f00 */
[----:B------:R-:W3:Y:S01]  /*0230*/  LDG.E.64 R12, desc[UR12][R8.64+-0x10] ;  /* 0xfffff00c080c7981 */ /* 0x000ee2000c1e1b00 */
[----:B------:R-:W-:-:S03]  /*0240*/  IMAD.WIDE R10, R6, 0x8, R10 ;  /* 0x00000008060a7825 */ /* 0x000fc600078e020a */
[----:B------:R-:W4:Y:S04]  /*0250*/  LDG.E.64 R18, desc[UR12][R8.64+-0x8] ;  /* 0xfffff80c08127981 */ /* 0x000f28000c1e1b00 */
[----:B------:R-:W2:Y:S04]  /*0260*/  LDG.E.64 R20, desc[UR12][R10.64+-0x20] ;  /* 0xffffe00c0a147981 */ /* 0x000ea8000c1e1b00 */
[----:B------:R-:W3:Y:S01]  /*0270*/  LDG.E.64 R14, desc[UR12][R10.64+-0x18] ;  /* 0xffffe80c0a0e7981 */ /* 0x000ee2000c1e1b00 */
[----:B--2---:R-:W-:-:S04]  /*0280*/  IADD3 R16, P0, PT, R20, -R16, RZ ;  /* 0x8000001014107210 */ /* 0x004fc80007f1e0ff */
[----:B------:R-:W-:Y:S02]  /*0290*/  IADD3.X R17, PT, PT, R21, ~R17, RZ, P0, !PT ;  /* 0x8000001115117210 */ /* 0x000fe400007fe4ff */
[----:B---3--:R-:W-:Y:S01]  /*02a0*/  IADD3 R28, P1, PT, R14, -R12, RZ ;  /* 0x8000000c0e1c7210 */ /* 0x008fe20007f3e0ff */
[----:B------:R-:W4:Y:S03]  /*02b0*/  LDG.E.64 R20, desc[UR12][R10.64+-0x10] ;  /* 0xfffff00c0a147981 */ /* 0x000f26000c1e1b00 */
[----:B------:R-:W-:Y:S02]  /*02c0*/  IADD3.X R25, PT, PT, R15, ~R13, RZ, P1, !PT ;  /* 0x8000000d0f197210 */ /* 0x000fe40000ffe4ff */
[----:B------:R-:W2:Y:S04]  /*02d0*/  LDG.E.64 R12, desc[UR12][R8.64] ;  /* 0x0000000c080c7981 */ /* 0x000ea8000c1e1b00 */
[----:B------:R-:W2:Y:S01]  /*02e0*/  LDG.E.64 R14, desc[UR12][R10.64+-0x8] ;  /* 0xfffff80c0a0e7981 */ /* 0x000ea2000c1e1b00 */
[----:B----4-:R-:W-:-:S04]  /*02f0*/  IADD3 R26, P0, PT, R20, -R18, RZ ;  /* 0x80000012141a7210 */ /* 0x010fc80007f1e0ff */
[----:B------:R-:W-:Y:S01]  /*0300*/  IADD3.X R27, PT, PT, R21, ~R19, RZ, P0, !PT ;  /* 0x80000013151b7210 */ /* 0x000fe200007fe4ff */
[----:B------:R-:W-:Y:S01]  /*0310*/  IMAD R18, R17, R16, RZ ;  /* 0x0000001011127224 */ /* 0x000fe200078e02ff */
[----:B------:R-:W3:Y:S01]  /*0320*/  LDG.E.64 R20, desc[UR12][R10.64+0x8] ;  /* 0x0000080c0a147981 */ /* 0x000ee2000c1e1b00 */
[----:B--2---:R-:W-:-:S04]  /*0330*/  IADD3 R24, P0, PT, R14, -R12, RZ ;  /* 0x8000000c0e187210 */ /* 0x004fc80007f1e0ff */
[----:B------:R-:W-:Y:S02]  /*0340*/  IADD3.X R22, PT, PT, R15, ~R13, RZ, P0, !PT ;  /* 0x8000000d0f167210 */ /* 0x000fe400007fe4ff */
[----:B------:R-:W2:Y:S04]  /*0350*/  LDG.E.64 R12, desc[UR12][R8.64+0x8] ;  /* 0x0000080c080c7981 */ /* 0x000ea8000c1e1b00 */
[----:B------:R-:W2:Y:S01]  /*0360*/  LDG.E.64 R14, desc[UR12][R10.64] ;  /* 0x0000000c0a0e7981 */ /* 0x000ea2000c1e1b00 */
[C---:B------:R-:W-:Y:S02]  /*0370*/  IMAD R19, R16.reuse, R17, R18 ;  /* 0x0000001110137224 */ /* 0x040fe400078e0212 */
[----:B------:R-:W-:-:S05]  /*0380*/  IMAD.WIDE.U32 R16, R16, R16, RZ ;  /* 0x0000001010107225 */ /* 0x000fca00078e00ff */
[----:B------:R-:W-:Y:S02]  /*0390*/  IADD3 R17, PT, PT, R17, R19, RZ ;  /* 0x0000001311117210 */ /* 0x000fe40007ffe0ff */
[----:B------:R-:W3:Y:S02]  /*03a0*/  LDG.E.64 R18, desc[UR12][R8.64+0x10] ;  /* 0x0000100c08127981 */ /* 0x000ee4000c1e1b00 */
[----:B------:R0:W1:Y:S02]  /*03b0*/  I2F.U64 R29, R16 ;  /* 0x00000010001d7312 */ /* 0x0000640000301000 */
[----:B0-----:R-:W4:Y:S01]  /*03c0*/  LDG.E.64 R16, desc[UR12][R10.64+0x10] ;  /* 0x0000100c0a107981 */ /* 0x001f22000c1e1b00 */
[----:B--2---:R-:W-:Y:S01]  /*03d0*/  IADD3 R12, P0, PT, R14, -R12, RZ ;  /* 0x8000000c0e0c7210 */ /* 0x004fe20007f1e0ff */
[----:B------:R-:W-:-:S03]  /*03e0*/  IMAD R14, R25, R28, RZ ;  /* 0x0000001c190e7224 */ /* 0x000fc600078e02ff */
[----:B------:R-:W-:Y:S01]  /*03f0*/  IADD3.X R13, PT, PT, R15, ~R13, RZ, P0, !PT ;  /* 0x8000000d0f0d7210 */ /* 0x000fe200007fe4ff */
[C---:B------:R-:W-:Y:S02]  /*0400*/  IMAD R25, R28.reuse, R25, R14 ;  /* 0x000000191c197224 */ /* 0x040fe400078e020e */
[----:B------:R-:W-:-:S05]  /*0410*/  IMAD.WIDE.U32 R14, R28, R28, RZ ;  /* 0x0000001c1c0e7225 */ /* 0x000fca00078e00ff */
[----:B------:R-:W-:Y:S01]  /*0420*/  IADD3 R15, PT, PT, R15, R25, RZ ;  /* 0x000000190f0f7210 */ /* 0x000fe20007ffe0ff */
[----:B------:R-:W-:-:S04]  /*0430*/  IMAD R25, R27, R26, RZ ;  /* 0x0000001a1b197224 */ /* 0x000fc800078e02ff */
[C---:B------:R-:W-:Y:S02]  /*0440*/  IMAD R31, R26.reuse, R27, R25 ;  /* 0x0000001b1a1f7224 */ /* 0x040fe400078e0219 */
[----:B------:R-:W-:Y:S01]  /*0450*/  IMAD.WIDE.U32 R26, R26, R26, RZ ;  /* 0x0000001a1a1a7225 */ /* 0x000fe200078e00ff */
[----:B------:R0:W2:Y:S01]  /*0460*/  I2F.U64 R25, R14 ;  /* 0x0000000e00197312 */ /* 0x0000a20000301000 */
[----:B---3--:R-:W-:-:S03]  /*0470*/  IADD3 R20, P0, PT, R20, -R18, RZ ;  /* 0x8000001214147210 */ /* 0x008fc60007f1e0ff */
[----:B0-----:R-:W-:Y:S02]  /*0480*/  IADD3 R15, PT, PT, R27, R31, RZ ;  /* 0x0000001f1b0f7210 */ /* 0x001fe40007ffe0ff */
[----:B------:R-:W-:Y:S01]  /*0490*/  MOV R14, R26 ;  /* 0x0000001a000e7202 */ /* 0x000fe20000000f00 */
[----:B------:R-:W3:Y:S03]  /*04a0*/  LDG.E.64 R30, desc[UR12][R10.64+0x18] ;  /* 0x0000180c0a1e7981 */ /* 0x000ee6000c1e1b00 */
[----:B------:R0:W5:Y:S01]  /*04b0*/  I2F.U64 R18, R14 ;  /* 0x0000000e00127312 */ /* 0x0001620000301000 */
[----:B------:R-:W3:Y:S04]  /*04c0*/  LDG.E.64 R10, desc[UR12][R8.64+0x20] ;  /* 0x0000200c080a7981 */ /* 0x000ee8000c1e1b00 */
[----:B0-----:R0:W4:Y:S01]  /*04d0*/  LDG.E.64 R14, desc[UR12][R8.64+0x18] ;  /* 0x0000180c080e7981 */ /* 0x001122000c1e1b00 */
[----:B------:R-:W-:Y:S01]  /*04e0*/  IADD3.X R19, PT, PT, R21, ~R19, RZ, P0, !PT ;  /* 0x8000001315137210 */ /* 0x000fe200007fe4ff */
[----:B------:R-:W-:-:S02]  /*04f0*/  IMAD R21, R22, R24, RZ ;  /* 0x0000001816157224 */ /* 0x000fc400078e02ff */
[----:B------:R-:W-:-:S04]  /*0500*/  IMAD.WIDE.U32 R26, R24, R24, RZ ;  /* 0x00000018181a7225 */ /* 0x000fc800078e00ff */
[----:B------:R-:W-:-:S05]  /*0510*/  IMAD R21, R24, R22, R21 ;  /* 0x0000001618157224 */ /* 0x000fca00078e0215 */
[----:B------:R-:W-:-:S04]  /*0520*/  IADD3 R27, PT, PT, R27, R21, RZ ;  /* 0x000000151b1b7210 */ /* 0x000fc80007ffe0ff */
[----:B------:R-:W5:Y:S01]  /*0530*/  I2F.U64 R26, R26 ;  /* 0x0000001a001a7312 */ /* 0x000f620000301000 */
[----:B------:R-:W-:Y:S02]  /*0540*/  IADD3 R7, PT, PT, R7, 0x8, RZ ;  /* 0x0000000807077810 */ /* 0x000fe40007ffe0ff */
[----:B0-----:R-:W-:Y:S02]  /*0550*/  IADD3 R8, P1, PT, R8, 0x40, RZ ;  /* 0x0000004008087810 */ /* 0x001fe40007f3e0ff */
[----:B------:R-:W-:Y:S02]  /*0560*/  IADD3 R3, PT, PT, R3, 0x8, RZ ;  /* 0x0000000803037810 */ /* 0x000fe40007ffe0ff */
[----:B------:R-:W-:Y:S02]  /*0570*/  IADD3.X R9, PT, PT, RZ, R9, RZ, P1, !PT ;  /* 0x00000009ff097210 */ /* 0x000fe40000ffe4ff */
[----:B------:R-:W-:Y:S02]  /*0580*/  IADD3 R6, PT, PT, R6, 0x8, RZ ;  /* 0x0000000806067810 */ /* 0x000fe40007ffe0ff */
[----:B----4-:R-:W-:Y:S01]  /*0590*/  IADD3 R14, P0, PT, R16, -R14, RZ ;  /* 0x8000000e100e7210 */ /* 0x010fe20007f1e0ff */
[----:B------:R-:W-:-:S03]  /*05a0*/  IMAD R16, R13, R12, RZ ;  /* 0x0000000c0d107224 */ /* 0x000fc600078e02ff */
[----:B------:R-:W-:Y:S01]  /*05b0*/  IADD3.X R15, PT, PT, R17, ~R15, RZ, P0, !PT ;  /* 0x8000000f110f7210 */ /* 0x000fe200007fe4ff */
[----:B------:R-:W-:Y:S02]  /*05c0*/  IMAD R17, R12, R13, R16 ;  /* 0x0000000d0c117224 */ /* 0x000fe400078e0210 */
[----:B------:R-:W-:Y:S01]  /*05d0*/  IMAD R16, R19, R20, RZ ;  /* 0x0000001413107224 */ /* 0x000fe200078e02ff */
[----:B---3--:R-:W-:Y:S01]  /*05e0*/  IADD3 R10, P0, PT, R30, -R10, RZ ;  /* 0x8000000a1e0a7210 */ /* 0x008fe20007f1e0ff */
[----:B------:R-:W-:-:S04]  /*05f0*/  IMAD.WIDE.U32 R12, R12, R12, RZ ;  /* 0x0000000c0c0c7225 */ /* 0x000fc800078e00ff */
[C---:B------:R-:W-:Y:S01]  /*0600*/  IMAD R19, R20.reuse, R19, R16 ;  /* 0x0000001314137224 */ /* 0x040fe200078e0210 */
[----:B------:R-:W-:Y:S01]  /*0610*/  IADD3.X R11, PT, PT, R31, ~R11, RZ, P0, !PT ;  /* 0x8000000b1f0b7210 */ /* 0x000fe200007fe4ff */
[----:B------:R-:W-:Y:S01]  /*0620*/  IMAD.WIDE.U32 R20, R20, R20, RZ ;  /* 0x0000001414147225 */ /* 0x000fe200078e00ff */
[----:B------:R-:W-:-:S03]  /*0630*/  IADD3 R13, PT, PT, R13, R17, RZ ;  /* 0x000000110d0d7210 */ /* 0x000fc60007ffe0ff */
[----:B------:R-:W-:Y:S01]  /*0640*/  IMAD R17, R15, R14, RZ ;  /* 0x0000000e0f117224 */ /* 0x000fe200078e02ff */
[----:B------:R-:W-:Y:S01]  /*0650*/  IADD3 R21, PT, PT, R21, R19, RZ ;  /* 0x0000001315157210 */ /* 0x000fe20007ffe0ff */
[----:B------:R-:W-:Y:S02]  /*0660*/  IMAD R19, R11, R10, RZ ;  /* 0x0000000a0b137224 */ /* 0x000fe400078e02ff */
[C---:B------:R-:W-:Y:S02]  /*0670*/  IMAD R17, R14.reuse, R15, R17 ;  /* 0x0000000f0e117224 */ /* 0x040fe400078e0211 */
[----:B-1----:R-:W-:Y:S01]  /*0680*/  FADD R16, R29, R23 ;  /* 0x000000171d107221 */ /* 0x002fe20000000000 */
[----:B------:R-:W-:Y:S01]  /*0690*/  IMAD.WIDE.U32 R14, R14, R14, RZ ;  /* 0x0000000e0e0e7225 */ /* 0x000fe200078e00ff */
[----:B------:R-:W0:Y:S03]  /*06a0*/  I2F.U64 R12, R12 ;  /* 0x0000000c000c7312 */ /* 0x000e260000301000 */
[----:B------:R-:W-:-:S02]  /*06b0*/  IMAD R19, R10, R11, R19 ;  /* 0x0000000b0a137224 */ /* 0x000fc400078e0213 */
[----:B------:R-:W-:-:S04]  /*06c0*/  IMAD.WIDE.U32 R10, R10, R10, RZ ;  /* 0x0000000a0a0a7225 */ /* 0x000fc800078e00ff */
[----:B--2---:R-:W-:Y:S01]  /*06d0*/  FADD R25, R16, R25 ;  /* 0x0000001910197221 */ /* 0x004fe20000000000 */
[----:B------:R-:W-:Y:S01]  /*06e0*/  IMAD.IADD R15, R15, 0x1, R17 ;  /* 0x000000010f0f7824 */ /* 0x000fe200078e0211 */
[----:B------:R-:W1:Y:S01]  /*06f0*/  I2F.U64 R20, R20 ;  /* 0x0000001400147312 */ /* 0x000e620000301000 */
[----:B------:R-:W-:Y:S01]  /*0700*/  IADD3 R11, PT, PT, R11, R19, RZ ;  /* 0x000000130b0b7210 */ /* 0x000fe20007ffe0ff */
[----:B-----5:R-:W-:Y:S01]  /*0710*/  FADD R25, R25, R18 ;  /* 0x0000001219197221 */ /* 0x020fe20000000000 */
[----:B------:R-:W-:-:S05]  /*0720*/  ISETP.NE.AND P0, PT, R7, RZ, PT ;  /* 0x000000ff0700720c */ /* 0x000fca0003f05270 */
[----:B------:R-:W2:Y:S01]  /*0730*/  I2F.U64 R15, R14 ;  /* 0x0000000e000f7312 */ /* 0x000ea20000301000 */
[----:B------:R-:W-:-:S04]  /*0740*/  FADD R25, R25, R26 ;  /* 0x0000001a19197221 */ /* 0x000fc80000000000 */
[----:B0-----:R-:W-:-:S03]  /*0750*/  FADD R25, R25, R12 ;  /* 0x0000000c19197221 */ /* 0x001fc60000000000 */
[----:B------:R-:W0:Y:S01]  /*0760*/  I2F.U64 R11, R10 ;  /* 0x0000000a000b7312 */ /* 0x000e220000301000 */
[----:B-1----:R-:W-:-:S04]  /*0770*/  FADD R20, R25, R20 ;  /* 0x0000001419147221 */ /* 0x002fc80000000000 */
[----:B--2---:R-:W-:-:S04]  /*0780*/  FADD R20, R20, R15 ;  /* 0x0000000f14147221 */ /* 0x004fc80000000000 */
[----:B0-----:R-:W-:Y:S01]  /*0790*/  FADD R23, R20, R11 ;  /* 0x0000000b14177221 */ /* 0x001fe20000000000 */
[----:B------:R-:W-:Y:S06]  /*07a0*/  @P0 BRA `(.L_x_14) ;  /* 0xfffffff800940947 */ /* 0x000fec000383ffff */
[----:B------:R-:W-:-:S07]  /*07b0*/  IADD3 R3, PT, PT, R3, 0x1, RZ ;  /* 0x0000000103037810 */ /* 0x000fce0007ffe0ff */
.L_x_13:
[----:B------:R-:W-:-:S13]  /*07c0*/  ISETP.NE.AND P0, PT, R5, RZ, PT ;  /* 0x000000ff0500720c */ /* 0x000fda0003f05270 */
[----:B------:R-:W-:Y:S05]  /*07d0*/  @!P0 BRA `(.L_x_12) ;  /* 0x0000000400848947 */ /* 0x000fea0003800000 */
[----:B------:R-:W-:Y:S02]  /*07e0*/  ISETP.GE.U32.AND P1, PT, R5, 0x4, PT ;  /* 0x000000040500780c */ /* 0x000fe40003f26070 */
[----:B------:R-:W-:-:S04]  /*07f0*/  LOP3.LUT R12, R4, 0x3, RZ, 0xc0, !PT ;  /* 0x00000003040c7812 */ /* 0x000fc800078ec0ff */
[----:B------:R-:W-:-:S07]  /*0800*/  ISETP.NE.AND P0, PT, R12, RZ, PT ;  /* 0x000000ff0c00720c */ /* 0x000fce0003f05270 */
[----:B------:R-:W-:Y:S06]  /*0810*/  @!P1 BRA `(.L_x_15) ;  /* 0x0000000000b89947 */ /* 0x000fec0003800000 */
[----:B------:R-:W0:Y:S01]  /*0820*/  LDC.64 R24, c[0x0][0x380] ;  /* 0x0000e000ff187b82 */ /* 0x000e220000000a00 */
[----:B------:R-:W-:-:S07]  /*0830*/  IMAD R5, R2, R0, R3 ;  /* 0x0000000002057224 */ /* 0x000fce00078e0203 */
[----:B------:R-:W1:Y:S01]  /*0840*/  LDC.64 R26, c[0x0][0x388] ;  /* 0x0000e200ff1a7b82 */ /* 0x000e620000000a00 */
[----:B0-----:R-:W-:-:S05]  /*0850*/  IMAD.WIDE R24, R5, 0x8, R24 ;  /* 0x0000000805187825 */ /* 0x001fca00078e0218 */
[----:B------:R-:W2:Y:S01]  /*0860*/  LDG.E.64 R18, desc[UR12][R24.64] ;  /* 0x0000000c18127981 */ /* 0x000ea2000c1e1b00 */
[----:B-1----:R-:W-:-:S03]  /*0870*/  IMAD.WIDE.U32 R26, R3, 0x8, R26 ;  /* 0x00000008031a7825 */ /* 0x002fc600078e001a */
[----:B------:R-:W3:Y:S04]  /*0880*/  LDG.E.64 R14, desc[UR12][R24.64+0x8] ;  /* 0x0000080c180e7981 */ /* 0x000ee8000c1e1b00 */
[----:B------:R-:W2:Y:S04]  /*0890*/  LDG.E.64 R20, desc[UR12][R26.64] ;  /* 0x0000000c1a147981 */ /* 0x000ea8000c1e1b00 */
[----:B------:R-:W3:Y:S04]  /*08a0*/  LDG.E.64 R16, desc[UR12][R26.64+0x8] ;  /* 0x0000080c1a107981 */ /* 0x000ee8000c1e1b00 */
[----:B------:R-:W4:Y:S04]  /*08b0*/  LDG.E.64 R8, desc[UR12][R24.64+0x10] ;  /* 0x0000100c18087981 */ /* 0x000f28000c1e1b00 */
[----:B------:R-:W4:Y:S04]  /*08c0*/  LDG.E.64 R10, desc[UR12][R26.64+0x10] ;  /* 0x0000100c1a0a7981 */ /* 0x000f28000c1e1b00 */
[----:B------:R-:W5:Y:S04]  /*08d0*/  LDG.E.64 R6, desc[UR12][R24.64+0x18] ;  /* 0x0000180c18067981 */ /* 0x000f68000c1e1b00 */
[----:B------:R-:W5:Y:S01]  /*08e0*/  LDG.E.64 R4, desc[UR12][R26.64+0x18] ;  /* 0x0000180c1a047981 */ /* 0x000f62000c1e1b00 */
[----:B------:R-:W-:Y:S01]  /*08f0*/  VIADD R3, R3, 0x4 ;  /* 0x0000000403037836 */ /* 0x000fe20000000000 */
[----:B--2---:R-:W-:-:S04]  /*0900*/  IADD3 R18, P1, PT, R18, -R20, RZ ;  /* 0x8000001412127210 */ /* 0x004fc80007f3e0ff */
[----:B------:R-:W-:Y:S02]  /*0910*/  IADD3.X R19, PT, PT, R19, ~R21, RZ, P1, !PT ;  /* 0x8000001513137210 */ /* 0x000fe40000ffe4ff */
[----:B---3--:R-:W-:-:S04]  /*0920*/  IADD3 R13, P1, PT, R14, -R16, RZ ;  /* 0x800000100e0d7210 */ /* 0x008fc80007f3e0ff */
[----:B------:R-:W-:Y:S02]  /*0930*/  IADD3.X R16, PT, PT, R15, ~R17, RZ, P1, !PT ;  /* 0x800000110f107210 */ /* 0x000fe40000ffe4ff */
[----:B----4-:R-:W-:Y:S01]  /*0940*/  IADD3 R10, P1, PT, R8, -R10, RZ ;  /* 0x8000000a080a7210 */ /* 0x010fe20007f3e0ff */
[----:B------:R-:W-:-:S03]  /*0950*/  IMAD R14, R19, R18, RZ ;  /* 0x00000012130e7224 */ /* 0x000fc600078e02ff */
[----:B------:R-:W-:Y:S01]  /*0960*/  IADD3.X R11, PT, PT, R9, ~R11, RZ, P1, !PT ;  /* 0x8000000b090b7210 */ /* 0x000fe20000ffe4ff */
[----:B------:R-:W-:Y:S01]  /*0970*/  IMAD R8, R16, R13, RZ ;  /* 0x0000000d10087224 */ /* 0x000fe200078e02ff */
[----:B-----5:R-:W-:-:S03]  /*0980*/  IADD3 R4, P1, PT, R6, -R4, RZ ;  /* 0x8000000406047210 */ /* 0x020fc60007f3e0ff */
[----:B------:R-:W-:Y:S02]  /*0990*/  IMAD R6, R11, R10, RZ ;  /* 0x0000000a0b067224 */ /* 0x000fe400078e02ff */
[C---:B------:R-:W-:Y:S01]  /*09a0*/  IMAD R19, R18.reuse, R19, R14 ;  /* 0x0000001312137224 */ /* 0x040fe200078e020e */
[----:B------:R-:W-:Y:S01]  /*09b0*/  IADD3.X R5, PT, PT, R7, ~R5, RZ, P1, !PT ;  /* 0x8000000507057210 */ /* 0x000fe20000ffe4ff */
[----:B------:R-:W-:-:S04]  /*09c0*/  IMAD.WIDE.U32 R14, R18, R18, RZ ;  /* 0x00000012120e7225 */ /* 0x000fc800078e00ff */
[C---:B------:R-:W-:Y:S02]  /*09d0*/  IMAD R17, R13.reuse, R16, R8 ;  /* 0x000000100d117224 */ /* 0x040fe400078e0208 */
[----:B------:R-:W-:Y:S01]  /*09e0*/  IMAD.WIDE.U32 R8, R13, R13, RZ ;  /* 0x0000000d0d087225 */ /* 0x000fe200078e00ff */
[----:B------:R-:W-:-:S03]  /*09f0*/  IADD3 R15, PT, PT, R15, R19, RZ ;  /* 0x000000130f0f7210 */ /* 0x000fc60007ffe0ff */
[C---:B------:R-:W-:Y:S02]  /*0a00*/  IMAD R7, R10.reuse, R11, R6 ;  /* 0x0000000b0a077224 */ /* 0x040fe400078e0206 */
[----:B------:R-:W-:Y:S01]  /*0a10*/  IMAD.WIDE.U32 R10, R10, R10, RZ ;  /* 0x0000000a0a0a7225 */ /* 0x000fe200078e00ff */
[----:B------:R-:W-:-:S03]  /*0a20*/  IADD3 R9, PT, PT, R9, R17, RZ ;  /* 0x0000001109097210 */ /* 0x000fc60007ffe0ff */
[-C--:B------:R-:W-:Y:S01]  /*0a30*/  IMAD R6, R5, R4.reuse, RZ ;  /* 0x0000000405067224 */ /* 0x080fe200078e02ff */
[----:B------:R-:W-:Y:S01]  /*0a40*/  IADD3 R11, PT, PT, R11, R7, RZ ;  /* 0x000000070b0b7210 */ /* 0x000fe20007ffe0ff */
[----:B------:R-:W0:Y:S02]  /*0a50*/  I2F.U64 R14, R14 ;  /* 0x0000000e000e7312 */ /* 0x000e240000301000 */
[C---:B------:R-:W-:Y:S02]  /*0a60*/  IMAD R7, R4.reuse, R5, R6 ;  /* 0x0000000504077224 */ /* 0x040fe400078e0206 */
[----:B------:R-:W-:-:S04]  /*0a70*/  IMAD.WIDE.U32 R4, R4, R4, RZ ;  /* 0x0000000404047225 */ /* 0x000fc800078e00ff */
[----:B------:R-:W1:Y:S01]  /*0a80*/  I2F.U64 R9, R8 ;  /* 0x0000000800097312 */ /* 0x000e620000301000 */
[----:B------:R-:W-:-:S07]  /*0a90*/  IADD3 R5, PT, PT, R5, R7, RZ ;  /* 0x0000000705057210 */ /* 0x000fce0007ffe0ff */
[----:B------:R-:W2:Y:S01]  /*0aa0*/  I2F.U64 R11, R10 ;  /* 0x0000000a000b7312 */ /* 0x000ea20000301000 */
[----:B0-----:R-:W-:-:S07]  /*0ab0*/  FADD R14, R23, R14 ;  /* 0x0000000e170e7221 */ /* 0x001fce0000000000 */
[----:B------:R-:W0:Y:S01]  /*0ac0*/  I2F.U64 R5, R4 ;  /* 0x0000000400057312 */ /* 0x000e220000301000 */
[----:B-1----:R-:W-:-:S04]  /*0ad0*/  FADD R14, R14, R9 ;  /* 0x000000090e0e7221 */ /* 0x002fc80000000000 */
[----:B--2---:R-:W-:-:S04]  /*0ae0*/  FADD R14, R14, R11 ;  /* 0x0000000b0e0e7221 */ /* 0x004fc80000000000 */
[----:B0-----:R-:W-:-:S07]  /*0af0*/  FADD R23, R14, R5 ;  /* 0x000000050e177221 */ /* 0x001fce0000000000 */
.L_x_15:
[----:B------:R-:W-:Y:S05]  /*0b00*/  @!P0 BRA `(.L_x_12) ;  /* 0x0000000000b88947 */ /* 0x000fea0003800000 */
[----:B------:R-:W-:Y:S02]  /*0b10*/  ISETP.NE.AND P1, PT, R12, 0x1, PT ;  /* 0x000000010c00780c */ /* 0x000fe40003f25270 */
[----:B------:R-:W-:-:S04]  /*0b20*/  LOP3.LUT R4, R0, 0x1, RZ, 0xc0, !PT ;  /* 0x0000000100047812 */ /* 0x000fc800078ec0ff */
[----:B------:R-:W-:-:S07]  /*0b30*/  ISETP.NE.U32.AND P0, PT, R4, 0x1, PT ;  /* 0x000000010400780c */ /* 0x000fce0003f05070 */
        /* <DEDUP_REMOVED lines=8> */
[----:B------:R-:W3:Y:S04]  /*0bc0*/  LDG.E.64 R10, desc[UR12][R8.64] ;  /* 0x0000000c080a7981 */ /* 0x000ee8000c1e1b00 */
[----:B------:R-:W2:Y:S01]  /*0bd0*/  LDG.E.64 R14, desc[UR12][R8.64+0x8] ;  /* 0x0000080c080e7981 */ /* 0x000ea2000c1e1b00 */
[----:B------:R-:W-:Y:S02]  /*0be0*/  IADD3 R3, PT, PT, R3, 0x2, RZ ;  /* 0x0000000203037810 */ /* 0x000fe40007ffe0ff */
[----:B---3--:R-:W-:-:S04]  /*0bf0*/  IADD3 R10, P1, PT, R6, -R10, RZ ;  /* 0x8000000a060a7210 */ /* 0x008fc80007f3e0ff */
[----:B------:R-:W-:Y:S02]  /*0c00*/  IADD3.X R11, PT, PT, R7, ~R11, RZ, P1, !PT ;  /* 0x8000000b070b7210 */ /* 0x000fe40000ffe4ff */
[----:B--2---:R-:W-:-:S03]  /*0c10*/  IADD3 R14, P1, PT, R12, -R14, RZ ;  /* 0x8000000e0c0e7210 */ /* 0x004fc60007f3e0ff */
[-C--:B------:R-:W-:Y:S01]  /*0c20*/  IMAD R12, R11, R10.reuse, RZ ;  /* 0x0000000a0b0c7224 */ /* 0x080fe200078e02ff */
        /* <DEDUP_REMOVED lines=12> */
.L_x_16:
[----:B------:R-:W-:Y:S05]  /*0cf0*/  @P0 BRA `(.L_x_12) ;  /* 0x00000000003c0947 */ /* 0x000fea0003800000 */
[----:B------:R-:W0:Y:S01]  /*0d00*/  LDC.64 R4, c[0x0][0x380] ;  /* 0x0000e000ff047b82 */ /* 0x000e220000000a00 */
[----:B------:R-:W-:-:S07]  /*0d10*/  IMAD R9, R2, R0, R3 ;  /* 0x0000000002097224 */ /* 0x000fce00078e0203 */
[----:B------:R-:W1:Y:S01]  /*0d20*/  LDC.64 R6, c[0x0][0x388] ;  /* 0x0000e200ff067b82 */ /* 0x000e620000000a00 */
[----:B0-----:R-:W-:-:S06]  /*0d30*/  IMAD.WIDE R4, R9, 0x8, R4 ;  /* 0x0000000809047825 */ /* 0x001fcc00078e0204 */
[----:B------:R-:W2:Y:S01]  /*0d40*/  LDG.E.64 R4, desc[UR12][R4.64] ;  /* 0x0000000c04047981 */ /* 0x000ea2000c1e1b00 */
[----:B-1----:R-:W-:-:S06]  /*0d50*/  IMAD.WIDE.U32 R6, R3, 0x8, R6 ;  /* 0x0000000803067825 */ /* 0x002fcc00078e0006 */
        /* <DEDUP_REMOVED lines=9> */
.L_x_12:
[----:B------:R-:W-:Y:S01]  /*0df0*/  IADD3 R3, PT, PT, R23, -0xd000000, RZ ;  /* 0xf300000017037810 */ /* 0x000fe20007ffe0ff */
[----:B------:R0:W1:Y:S01]  /*0e00*/  MUFU.RSQ R0, R23 ;  /* 0x0000001700007308 */ /* 0x0000620000001400 */
[----:B------:R-:W-:Y:S02]  /*0e10*/  BSSY.RECONVERGENT B0, `(.L_x_17) ;  /* 0x000000b000007945 */ /* 0x000fe40003800200 */
[----:B------:R-:W-:-:S13]  /*0e20*/  ISETP.GT.U32.AND P0, PT, R3, 0x727fffff, PT ;  /* 0x727fffff0300780c */ /* 0x000fda0003f04070 */
[----:B0-----:R-:W-:Y:S05]  /*0e30*/  @!P0 BRA `(.L_x_18) ;  /* 0x0000000000108947 */ /* 0x001fea0003800000 */
[----:B------:R-:W-:-:S07]  /*0e40*/  MOV R7, 0xe60 ;  /* 0x00000e6000077802 */ /* 0x000fce0000000f00 */
[----:B-1----:R-:W-:Y:S05]  /*0e50*/  CALL.REL.NOINC `($__internal_1_$__cuda_sm20_sqrt_rn_f32_slowpath) ;  /* 0x0000000000307944 */ /* 0x002fea0003c00000 */
[----:B------:R-:W-:Y:S01]  /*0e60*/  MOV R4, R0 ;  /* 0x0000000000047202 */ /* 0x000fe20000000f00 */
[----:B------:R-:W-:Y:S06]  /*0e70*/  BRA `(.L_x_19) ;  /* 0x0000000000107947 */ /* 0x000fec0003800000 */
.L_x_18:
[C---:B-1----:R-:W-:Y:S01]  /*0e80*/  FMUL.FTZ R4, R0.reuse, R23 ;  /* 0x0000001700047220 */ /* 0x042fe20000410000 */
[----:B------:R-:W-:-:S03]  /*0e90*/  FMUL.FTZ R0, R0, 0.5 ;  /* 0x3f00000000007820 */ /* 0x000fc60000410000 */
[----:B------:R-:W-:-:S04]  /*0ea0*/  FFMA R23, -R4, R4, R23 ;  /* 0x0000000404177223 */ /* 0x000fc80000000117 */
[----:B------:R-:W-:-:S07]  /*0eb0*/  FFMA R4, R23, R0, R4 ;  /* 0x0000000017047223 */ /* 0x000fce0000000004 */
.L_x_19:
[----:B------:R-:W-:Y:S05]  /*0ec0*/  BSYNC.RECONVERGENT B0 ;  /* 0x0000000000007941 */ /* 0x000fea0003800200 */
.L_x_17:
[----:B------:R-:W0:Y:S01]  /*0ed0*/  LDC.64 R6, c[0x0][0x390] ;  /* 0x0000e400ff067b82 */ /* 0x000e220000000a00 */
[----:B------:R-:W1:Y:S01]  /*0ee0*/  F2I.S64.TRUNC R4, R4 ;  /* 0x0000000400047311 */ /* 0x000e62000020d900 */
[----:B0-----:R-:W-:-:S05]  /*0ef0*/  IMAD.WIDE R2, R2, 0x8, R6 ;  /* 0x0000000802027825 */ /* 0x001fca00078e0206 */
[----:B-1----:R-:W-:Y:S01]  /*0f00*/  STG.E.64 desc[UR12][R2.64], R4 ;  /* 0x0000000402007986 */ /* 0x002fe2000c101b0c */
[----:B------:R-:W-:Y:S05]  /*0f10*/  EXIT ;  /* 0x000000000000794d */ /* 0x000fea0003800000 */
        .weak           $__internal_1_$__cuda_sm20_sqrt_rn_f32_slowpath
        .type           $__internal_1_$__cuda_sm20_sqrt_rn_f32_slowpath,@function
        .size           $__internal_1_$__cuda_sm20_sqrt_rn_f32_slowpath,(.L_x_23 - $__internal_1_$__cuda_sm20_sqrt_rn_f32_slowpath)
$__internal_1_$__cuda_sm20_sqrt_rn_f32_slowpath:
        /* <DEDUP_REMOVED lines=19> */
.L_x_20:
[----:B------:R-:W-:Y:S01]  /*1050*/  HFMA2 R5, -RZ, RZ, 0, 0 ;  /* 0x00000000ff057431 */ /* 0x000fe200000001ff */
[----:B------:R-:W-:-:S04]  /*1060*/  MOV R4, R7 ;  /* 0x0000000700047202 */ /* 0x000fc80000000f00 */
[----:B------:R-:W-:Y:S05]  /*1070*/  RET.REL.NODEC R4 `(_Z2k1PlS_S_Piii) ;  /* 0xffffffec04e07950 */ /* 0x000fea0003c3ffff */
.L_x_21:
        /* <DEDUP_REMOVED lines=16> */
.L_x_23:


//--------------------- .nv.shared.reserved.0     --------------------------
	.section	.nv.shared.reserved.0,"aw",@nobits
	.weak		__nv_reservedSMEM_offset_0_alias
	.size		__nv_reservedSMEM_offset_0_alias, 0, 64
	.other		__nv_reservedSMEM_offset_0_alias,@"STO_CUDA_RESERVED_SHARED STV_DEFAULT"
__nv_reservedSMEM_offset_0_alias:
	.zero		0
	.zero		64


//--------------------- .nv.global                --------------------------
	.section	.nv.global,"aw",@nobits
.nv.global:
	.type		_ZN34_INTERNAL_8d54d7ea_4_k_cu_1e8b7c2f6thrust24THRUST_300001_SM_1000_NS12placeholders2_8E,@object
	.size		_ZN34_INTERNAL_8d54d7ea_4_k_cu_1e8b7c2f6thrust24THRUST_300001_SM_1000_NS12placeholders2_8E,(_ZN34_INTERNAL_8d54d7ea_4_k_cu_1e8b7c2f4cuda3std3__436_GLOBAL__N__8d54d7ea_4_k_cu_1e8b7c2f6ignoreE - _ZN34_INTERNAL_8d54d7ea_4_k_cu_1e8b7c2f6thrust24THRUST_300001_SM_1000_NS12placeholders2_8E)
_ZN34_INTERNAL_8d54d7ea_4_k_cu_1e8b7c2f6thrust24THRUST_300001_SM_1000_NS12placeholders2_8E:
	.zero		1
	.type		_ZN34_INTERNAL_8d54d7ea_4_k_cu_1e8b7c2f4cuda3std3__436_GLOBAL__N__8d54d7ea_4_k_cu_1e8b7c2f6ignoreE,@object
	.size		_ZN34_INTERNAL_8d54d7ea_4_k_cu_1e8b7c2f4cuda3std3__436_GLOBAL__N__8d54d7ea_4_k_cu_1e8b7c2f6ignoreE,(_ZN34_INTERNAL_8d54d7ea_4_k_cu_1e8b7c2f4cuda3std6ranges3__45__cpo4dataE - _ZN34_INTERNAL_8d54d7ea_4_k_cu_1e8b7c2f4cuda3std3__436_GLOBAL__N__8d54d7ea_4_k_cu_1e8b7c2f6ignoreE)
_ZN34_INTERNAL_8d54d7ea_4_k_cu_1e8b7c2f4cuda3std3__436_GLOBAL__N__8d54d7ea_4_k_cu_1e8b7c2f6ignoreE:
	.zero		1
	.type		_ZN34_INTERNAL_8d54d7ea_4_k_cu_1e8b7c2f4cuda3std6ranges3__45__cpo4dataE,@object
	.size		_ZN34_INTERNAL_8d54d7ea_4_k_cu_1e8b7c2f4cuda3std6ranges3__45__cpo4dataE,(_ZN34_INTERNAL_8d54d7ea_4_k_cu_1e8b7c2f6thrust24THRUST_300001_SM_1000_NS6system3cpp3parE - _ZN34_INTERNAL_8d54d7ea_4_k_cu_1e8b7c2f4cuda3std6ranges3__45__cpo4dataE)
_ZN34_INTERNAL_8d54d7ea_4_k_cu_1e8b7c2f4cuda3std6ranges3__45__cpo4dataE:
	.zero		1
	.type		_ZN34_INTERNAL_8d54d7ea_4_k_cu_1e8b7c2f6thrust24THRUST_300001_SM_1000_NS6system3cpp3parE,@object
	.size		_ZN34_INTERNAL_8d54d7ea_4_k_cu_1e8b7c2f6thrust24THRUST_300001_SM_1000_NS6system3cpp3parE,(_ZN34_INTERNAL_8d54d7ea_4_k_cu_1e8b7c2f4cuda3std3__45__cpo5beginE - _ZN34_INTERNAL_8d54d7ea_4_k_cu_1e8b7c2f6thrust24THRUST_300001_SM_1000_NS6system3cpp3parE)
_ZN34_INTERNAL_8d54d7ea_4_k_cu_1e8b7c2f6thrust24THRUST_300001_SM_1000_NS6system3cpp3parE:
	.zero		1
	.type		_ZN34_INTERNAL_8d54d7ea_4_k_cu_1e8b7c2f4cuda3std3__45__cpo5beginE,@object
	.size		_ZN34_INTERNAL_8d54d7ea_4_k_cu_1e8b7c2f4cuda3std3__45__cpo5beginE,(_ZN34_INTERNAL_8d54d7ea_4_k_cu_1e8b7c2f4cuda3std6ranges3__45__cpo5beginE - _ZN34_INTERNAL_8d54d7ea_4_k_cu_1e8b7c2f4cuda3std3__45__cpo5beginE)
_ZN34_INTERNAL_8d54d7ea_4_k_cu_1e8b7c2f4cuda3std3__45__cpo5beginE:
	.zero		1
	.type		_ZN34_INTERNAL_8d54d7ea_4_k_cu_1e8b7c2f4cuda3std6ranges3__45__cpo5beginE,@object
	.size		_ZN34_INTERNAL_8d54d7ea_4_k_cu_1e8b7c2f4cuda3std6ranges3__45__cpo5beginE,(_ZN34_INTERNAL_8d54d7ea_4_k_cu_1e8b7c2f6thrust24THRUST_300001_SM_1000_NS6deviceE - _ZN34_INTERNAL_8d54d7ea_4_k_cu_1e8b7c2f4cuda3std6ranges3__45__cpo5beginE)
_ZN34_INTERNAL_8d54d7ea_4_k_cu_1e8b7c2f4cuda3std6ranges3__45__cpo5beginE:
	.zero		1
	.type		_ZN34_INTERNAL_8d54d7ea_4_k_cu_1e8b7c2f6thrust24THRUST_300001_SM_1000_NS6deviceE,@object
	.size		_ZN34_INTERNAL_8d54d7ea_4_k_cu_1e8b7c2f6thrust24THRUST_300001_SM_1000_NS6deviceE,(_ZN34_INTERNAL_8d54d7ea_4_k_cu_1e8b7c2f4cuda3std3__47nulloptE - _ZN34_INTERNAL_8d54d7ea_4_k_cu_1e8b7c2f6thrust24THRUST_300001_SM_1000_NS6deviceE)
_ZN34_INTERNAL_8d54d7ea_4_k_cu_1e8b7c2f6thrust24THRUST_300001_SM_1000_NS6deviceE:
	.zero		1
	.type		_ZN34_INTERNAL_8d54d7ea_4_k_cu_1e8b7c2f4cuda3std3__47nulloptE,@object
	.size		_ZN34_INTERNAL_8d54d7ea_4_k_cu_1e8b7c2f4cuda3std3__47nulloptE,(_ZN34_INTERNAL_8d54d7ea_4_k_cu_1e8b7c2f4cuda3std6ranges3__45__cpo8distanceE - _ZN34_INTERNAL_8d54d7ea_4_k_cu_1e8b7c2f4cuda3std3__47nulloptE)
_ZN34_INTERNAL_8d54d7ea_4_k_cu_1e8b7c2f4cuda3std3__47nulloptE:
	.zero		1
	.type		_ZN34_INTERNAL_8d54d7ea_4_k_cu_1e8b7c2f4cuda3std6ranges3__45__cpo8distanceE,@object
	.size		_ZN34_INTERNAL_8d54d7ea_4_k_cu_1e8b7c2f4cuda3std6ranges3__45__cpo8distanceE,(_ZN34_INTERNAL_8d54d7ea_4_k_cu_1e8b7c2f6thrust24THRUST_300001_SM_1000_NS12placeholders2_4E - _ZN34_INTERNAL_8d54d7ea_4_k_cu_1e8b7c2f4cuda3std6ranges3__45__cpo8distanceE)
_ZN34_INTERNAL_8d54d7ea_4_k_cu_1e8b7c2f4cuda3std6ranges3__45__cpo8distanceE:
	.zero		1
	.type		_ZN34_INTERNAL_8d54d7ea_4_k_cu_1e8b7c2f6thrust24THRUST_300001_SM_1000_NS12placeholders2_4E,@object
	.size		_ZN34_INTERNAL_8d54d7ea_4_k_cu_1e8b7c2f6thrust24THRUST_300001_SM_1000_NS12placeholders2_4E,(_ZN34_INTERNAL_8d54d7ea_4_k_cu_1e8b7c2f4cuda3std3__45__cpo6rbeginE - _ZN34_INTERNAL_8d54d7ea_4_k_cu_1e8b7c2f6thrust24THRUST_300001_SM_1000_NS12placeholders2_4E)
_ZN34_INTERNAL_8d54d7ea_4_k_cu_1e8b7c2f6thrust24THRUST_300001_SM_1000_NS12placeholders2_4E:
	.zero		1
	.type		_ZN34_INTERNAL_8d54d7ea_4_k_cu_1e8b7c2f4cuda3std3__45__cpo6rbeginE,@object
	.size		_ZN34_INTERNAL_8d54d7ea_4_k_cu_1e8b7c2f4cuda3std3__45__cpo6rbeginE,(_ZN34_INTERNAL_8d54d7ea_4_k_cu_1e8b7c2f4cuda3std6ranges3__45__cpo7advanceE - _ZN34_INTERNAL_8d54d7ea_4_k_cu_1e8b7c2f4cuda3std3__45__cpo6rbeginE)
_ZN34_INTERNAL_8d54d7ea_4_k_cu_1e8b7c2f4cuda3std3__45__cpo6rbeginE:
	.zero		1
	.type		_ZN34_INTERNAL_8d54d7ea_4_k_cu_1e8b7c2f4cuda3std6ranges3__45__cpo7advanceE,@object
	.size		_ZN34_INTERNAL_8d54d7ea_4_k_cu_1e8b7c2f4cuda3std6ranges3__45__cpo7advanceE,(_ZN34_INTERNAL_8d54d7ea_4_k_cu_1e8b7c2f6thrust24THRUST_300001_SM_1000_NS12placeholders3_10E - _ZN34_INTERNAL_8d54d7ea_4_k_cu_1e8b7c2f4cuda3std6ranges3__45__cpo7advanceE)
_ZN34_INTERNAL_8d54d7ea_4_k_cu_1e8b7c2f4cuda3std6ranges3__45__cpo7advanceE:
	.zero		1
	.type		_ZN34_INTERNAL_8d54d7ea_4_k_cu_1e8b7c2f6thrust24THRUST_300001_SM_1000_NS12placeholders3_10E,@object
	.size		_ZN34_INTERNAL_8d54d7ea_4_k_cu_1e8b7c2f6thrust24THRUST_300001_SM_1000_NS12placeholders3_10E,(_ZN34_INTERNAL_8d54d7ea_4_k_cu_1e8b7c2f4cuda3std3__48in_placeE - _ZN34_INTERNAL_8d54d7ea_4_k_cu_1e8b7c2f6thrust24THRUST_300001_SM_1000_NS12placeholders3_10E)
_ZN34_INTERNAL_8d54d7ea_4_k_cu_1e8b7c2f6thrust24THRUST_300001_SM_1000_NS12placeholders3_10E:
	.zero		1
	.type		_ZN34_INTERNAL_8d54d7ea_4_k_cu_1e8b7c2f4cuda3std3__48in_placeE,@object
	.size		_ZN34_INTERNAL_8d54d7ea_4_k_cu_1e8b7c2f4cuda3std3__48in_placeE,(_ZN34_INTERNAL_8d54d7ea_4_k_cu_1e8b7c2f4cuda3std6ranges3__45__cpo4sizeE - _ZN34_INTERNAL_8d54d7ea_4_k_cu_1e8b7c2f4cuda3std3__48in_placeE)
_ZN34_INTERNAL_8d54d7ea_4_k_cu_1e8b7c2f4cuda3std3__48in_placeE:
	.zero		1
	.type		_ZN34_INTERNAL_8d54d7ea_4_k_cu_1e8b7c2f4cuda3std6ranges3__45__cpo4sizeE,@object
	.size		_ZN34_INTERNAL_8d54d7ea_4_k_cu_1e8b7c2f4cuda3std6ranges3__45__cpo4sizeE,(_ZN34_INTERNAL_8d54d7ea_4_k_cu_1e8b7c2f6thrust24THRUST_300001_SM_1000_NS12placeholders2_2E - _ZN34_INTERNAL_8d54d7ea_4_k_cu_1e8b7c2f4cuda3std6ranges3__45__cpo4sizeE)
_ZN34_INTERNAL_8d54d7ea_4_k_cu_1e8b7c2f4cuda3std6ranges3__45__cpo4sizeE:
	.zero		1
	.type		_ZN34_INTERNAL_8d54d7ea_4_k_cu_1e8b7c2f6thrust24THRUST_300001_SM_1000_NS12placeholders2_2E,@object
	.size		_ZN34_INTERNAL_8d54d7ea_4_k_cu_1e8b7c2f6thrust24THRUST_300001_SM_1000_NS12placeholders2_2E,(_ZN34_INTERNAL_8d54d7ea_4_k_cu_1e8b7c2f4cuda3std3__45__cpo6cbeginE - _ZN34_INTERNAL_8d54d7ea_4_k_cu_1e8b7c2f6thrust24THRUST_300001_SM_1000_NS12placeholders2_2E)
_ZN34_INTERNAL_8d54d7ea_4_k_cu_1e8b7c2f6thrust24THRUST_300001_SM_1000_NS12placeholders2_2E:
	.zero		1
	.type		_ZN34_INTERNAL_8d54d7ea_4_k_cu_1e8b7c2f4cuda3std3__45__cpo6cbeginE,@object
	.size		_ZN34_INTERNAL_8d54d7ea_4_k_cu_1e8b7c2f4cuda3std3__45__cpo6cbeginE,(_ZN34_INTERNAL_8d54d7ea_4_k_cu_1e8b7c2f4cuda3std6ranges3__45__cpo6cbeginE - _ZN34_INTERNAL_8d54d7ea_4_k_cu_1e8b7c2f4cuda3std3__45__cpo6cbeginE)
_ZN34_INTERNAL_8d54d7ea_4_k_cu_1e8b7c2f4cuda3std3__45__cpo6cbeginE:
	.zero		1
	.type		_ZN34_INTERNAL_8d54d7ea_4_k_cu_1e8b7c2f4cuda3std6ranges3__45__cpo6cbeginE,@object
	.size		_ZN34_INTERNAL_8d54d7ea_4_k_cu_1e8b7c2f4cuda3std6ranges3__45__cpo6cbeginE,(_ZN34_INTERNAL_8d54d7ea_4_k_cu_1e8b7c2f6thrust24THRUST_300001_SM_1000_NS12placeholders2_6E - _ZN34_INTERNAL_8d54d7ea_4_k_cu_1e8b7c2f4cuda3std6ranges3__45__cpo6cbeginE)
_ZN34_INTERNAL_8d54d7ea_4_k_cu_1e8b7c2f4cuda3std6ranges3__45__cpo6cbeginE:
	.zero		1
	.type		_ZN34_INTERNAL_8d54d7ea_4_k_cu_1e8b7c2f6thrust24THRUST_300001_SM_1000_NS12placeholders2_6E,@object
	.size		_ZN34_INTERNAL_8d54d7ea_4_k_cu_1e8b7c2f6thrust24THRUST_300001_SM_1000_NS12placeholders2_6E,(_ZN34_INTERNAL_8d54d7ea_4_k_cu_1e8b7c2f4cuda3std3__45__cpo7crbeginE - _ZN34_INTERNAL_8d54d7ea_4_k_cu_1e8b7c2f6thrust24THRUST_300001_SM_1000_NS12placeholders2_6E)
_ZN34_INTERNAL_8d54d7ea_4_k_cu_1e8b7c2f6thrust24THRUST_300001_SM_1000_NS12placeholders2_6E:
	.zero		1
	.type		_ZN34_INTERNAL_8d54d7ea_4_k_cu_1e8b7c2f4cuda3std3__45__cpo7crbeginE,@object
	.size		_ZN34_INTERNAL_8d54d7ea_4_k_cu_1e8b7c2f4cuda3std3__45__cpo7crbeginE,(_ZN34_INTERNAL_8d54d7ea_4_k_cu_1e8b7c2f4cuda3std6ranges3__45__cpo4nextE - _ZN34_INTERNAL_8d54d7ea_4_k_cu_1e8b7c2f4cuda3std3__45__cpo7crbeginE)
_ZN34_INTERNAL_8d54d7ea_4_k_cu_1e8b7c2f4cuda3std3__45__cpo7crbeginE:
	.zero		1
	.type		_ZN34_INTERNAL_8d54d7ea_4_k_cu_1e8b7c2f4cuda3std6ranges3__45__cpo4nextE,@object
	.size		_ZN34_INTERNAL_8d54d7ea_4_k_cu_1e8b7c2f4cuda3std6ranges3__45__cpo4nextE,(_ZN34_INTERNAL_8d54d7ea_4_k_cu_1e8b7c2f4cuda3std6ranges3__45__cpo4swapE - _ZN34_INTERNAL_8d54d7ea_4_k_cu_1e8b7c2f4cuda3std6ranges3__45__cpo4nextE)
_ZN34_INTERNAL_8d54d7ea_4_k_cu_1e8b7c2f4cuda3std6ranges3__45__cpo4nextE:
	.zero		1
	.type		_ZN34_INTERNAL_8d54d7ea_4_k_cu_1e8b7c2f4cuda3std6ranges3__45__cpo4swapE,@object
	.size		_ZN34_INTERNAL_8d54d7ea_4_k_cu_1e8b7c2f4cuda3std6ranges3__45__cpo4swapE,(_ZN34_INTERNAL_8d54d7ea_4_k_cu_1e8b7c2f6thrust24THRUST_300001_SM_1000_NS8cuda_cub10par_nosyncE - _ZN34_INTERNAL_8d54d7ea_4_k_cu_1e8b7c2f4cuda3std6ranges3__45__cpo4swapE)
_ZN34_INTERNAL_8d54d7ea_4_k_cu_1e8b7c2f4cuda3std6ranges3__45__cpo4swapE:
	.zero		1
	.type		_ZN34_INTERNAL_8d54d7ea_4_k_cu_1e8b7c2f6thrust24THRUST_300001_SM_1000_NS8cuda_cub10par_nosyncE,@object
	.size		_ZN34_INTERNAL_8d54d7ea_4_k_cu_1e8b7c2f6thrust24THRUST_300001_SM_1000_NS8cuda_cub10par_nosyncE,(_ZN34_INTERNAL_8d54d7ea_4_k_cu_1e8b7c2f6thrust24THRUST_300001_SM_1000_NS3seqE - _ZN34_INTERNAL_8d54d7ea_4_k_cu_1e8b7c2f6thrust24THRUST_300001_SM_1000_NS8cuda_cub10par_nosyncE)
_ZN34_INTERNAL_8d54d7ea_4_k_cu_1e8b7c2f6thrust24THRUST_300001_SM_1000_NS8cuda_cub10par_nosyncE:
	.zero		1
	.type		_ZN34_INTERNAL_8d54d7ea_4_k_cu_1e8b7c2f6thrust24THRUST_300001_SM_1000_NS3seqE,@object
	.size		_ZN34_INTERNAL_8d54d7ea_4_k_cu_1e8b7c2f6thrust24THRUST_300001_SM_1000_NS3seqE,(_ZN34_INTERNAL_8d54d7ea_4_k_cu_1e8b7c2f4cuda3std3__420unreachable_sentinelE - _ZN34_INTERNAL_8d54d7ea_4_k_cu_1e8b7c2f6thrust24THRUST_300001_SM_1000_NS3seqE)
_ZN34_INTERNAL_8d54d7ea_4_k_cu_1e8b7c2f6thrust24THRUST_300001_SM_1000_NS3seqE:
	.zero		1
	.type		_ZN34_INTERNAL_8d54d7ea_4_k_cu_1e8b7c2f4cuda3std3__420unreachable_sentinelE,@object
	.size		_ZN34_INTERNAL_8d54d7ea_4_k_cu_1e8b7c2f4cuda3std3__420unreachable_sentinelE,(_ZN34_INTERNAL_8d54d7ea_4_k_cu_1e8b7c2f4cuda3std6ranges3__45__cpo5ssizeE - _ZN34_INTERNAL_8d54d7ea_4_k_cu_1e8b7c2f4cuda3std3__420unreachable_sentinelE)
_ZN34_INTERNAL_8d54d7ea_4_k_cu_1e8b7c2f4cuda3std3__420unreachable_sentinelE:
	.zero		1
	.type		_ZN34_INTERNAL_8d54d7ea_4_k_cu_1e8b7c2f4cuda3std6ranges3__45__cpo5ssizeE,@object
	.size		_ZN34_INTERNAL_8d54d7ea_4_k_cu_1e8b7c2f4cuda3std6ranges3__45__cpo5ssizeE,(_ZN34_INTERNAL_8d54d7ea_4_k_cu_1e8b7c2f6thrust24THRUST_300001_SM_1000_NS12placeholders2_3E - _ZN34_INTERNAL_8d54d7ea_4_k_cu_1e8b7c2f4cuda3std6ranges3__45__cpo5ssizeE)
_ZN34_INTERNAL_8d54d7ea_4_k_cu_1e8b7c2f4cuda3std6ranges3__45__cpo5ssizeE:
	.zero		1
	.type		_ZN34_INTERNAL_8d54d7ea_4_k_cu_1e8b7c2f6thrust24THRUST_300001_SM_1000_NS12placeholders2_3E,@object
	.size		_ZN34_INTERNAL_8d54d7ea_4_k_cu_1e8b7c2f6thrust24THRUST_300001_SM_1000_NS12placeholders2_3E,(_ZN34_INTERNAL_8d54d7ea_4_k_cu_1e8b7c2f4cuda3std3__45__cpo4cendE - _ZN34_INTERNAL_8d54d7ea_4_k_cu_1e8b7c2f6thrust24THRUST_300001_SM_1000_NS12placeholders2_3E)
_ZN34_INTERNAL_8d54d7ea_4_k_cu_1e8b7c2f6thrust24THRUST_300001_SM_1000_NS12placeholders2_3E:
	.zero		1
	.type		_ZN34_INTERNAL_8d54d7ea_4_k_cu_1e8b7c2f4cuda3std3__45__cpo4cendE,@object
	.size		_ZN34_INTERNAL_8d54d7ea_4_k_cu_1e8b7c2f4cuda3std3__45__cpo4cendE,(_ZN34_INTERNAL_8d54d7ea_4_k_cu_1e8b7c2f4cuda3std6ranges3__45__cpo4cendE - _ZN34_INTERNAL_8d54d7ea_4_k_cu_1e8b7c2f4cuda3std3__45__cpo4cendE)
_ZN34_INTERNAL_8d54d7ea_4_k_cu_1e8b7c2f4cuda3std3__45__cpo4cendE:
	.zero		1
	.type		_ZN34_INTERNAL_8d54d7ea_4_k_cu_1e8b7c2f4cuda3std6ranges3__45__cpo4cendE,@object
	.size		_ZN34_INTERNAL_8d54d7ea_4_k_cu_1e8b7c2f4cuda3std6ranges3__45__cpo4cendE,(_ZN34_INTERNAL_8d54d7ea_4_k_cu_1e8b7c2f6thrust24THRUST_300001_SM_1000_NS12placeholders2_7E - _ZN34_INTERNAL_8d54d7ea_4_k_cu_1e8b7c2f4cuda3std6ranges3__45__cpo4cendE)
_ZN34_INTERNAL_8d54d7ea_4_k_cu_1e8b7c2f4cuda3std6ranges3__45__cpo4cendE:
	.zero		1
	.type		_ZN34_INTERNAL_8d54d7ea_4_k_cu_1e8b7c2f6thrust24THRUST_300001_SM_1000_NS12placeholders2_7E,@object
	.size		_ZN34_INTERNAL_8d54d7ea_4_k_cu_1e8b7c2f6thrust24THRUST_300001_SM_1000_NS12placeholders2_7E,(_ZN34_INTERNAL_8d54d7ea_4_k_cu_1e8b7c2f4cuda3std3__45__cpo5crendE - _ZN34_INTERNAL_8d54d7ea_4_k_cu_1e8b7c2f6thrust24THRUST_300001_SM_1000_NS12placeholders2_7E)
_ZN34_INTERNAL_8d54d7ea_4_k_cu_1e8b7c2f6thrust24THRUST_300001_SM_1000_NS12placeholders2_7E:
	.zero		1
	.type		_ZN34_INTERNAL_8d54d7ea_4_k_cu_1e8b7c2f4cuda3std3__45__cpo5crendE,@object
	.size		_ZN34_INTERNAL_8d54d7ea_4_k_cu_1e8b7c2f4cuda3std3__45__cpo5crendE,(_ZN34_INTERNAL_8d54d7ea_4_k_cu_1e8b7c2f4cuda3std6ranges3__45__cpo4prevE - _ZN34_INTERNAL_8d54d7ea_4_k_cu_1e8b7c2f4cuda3std3__45__cpo5crendE)
_ZN34_INTERNAL_8d54d7ea_4_k_cu_1e8b7c2f4cuda3std3__45__cpo5crendE:
	.zero		1
	.type		_ZN34_INTERNAL_8d54d7ea_4_k_cu_1e8b7c2f4cuda3std6ranges3__45__cpo4prevE,@object
	.size		_ZN34_INTERNAL_8d54d7ea_4_k_cu_1e8b7c2f4cuda3std6ranges3__45__cpo4prevE,(_ZN34_INTERNAL_8d54d7ea_4_k_cu_1e8b7c2f4cuda3std6ranges3__45__cpo9iter_moveE - _ZN34_INTERNAL_8d54d7ea_4_k_cu_1e8b7c2f4cuda3std6ranges3__45__cpo4prevE)
_ZN34_INTERNAL_8d54d7ea_4_k_cu_1e8b7c2f4cuda3std6ranges3__45__cpo4prevE:
	.zero		1
	.type		_ZN34_INTERNAL_8d54d7ea_4_k_cu_1e8b7c2f4cuda3std6ranges3__45__cpo9iter_moveE,@object
	.size		_ZN34_INTERNAL_8d54d7ea_4_k_cu_1e8b7c2f4cuda3std6ranges3__45__cpo9iter_moveE,(_ZN34_INTERNAL_8d54d7ea_4_k_cu_1e8b7c2f6thrust24THRUST_300001_SM_1000_NS6system6detail10sequential3seqE - _ZN34_INTERNAL_8d54d7ea_4_k_cu_1e8b7c2f4cuda3std6ranges3__45__cpo9iter_moveE)
_ZN34_INTERNAL_8d54d7ea_4_k_cu_1e8b7c2f4cuda3std6ranges3__45__cpo9iter_moveE:
	.zero		1
	.type		_ZN34_INTERNAL_8d54d7ea_4_k_cu_1e8b7c2f6thrust24THRUST_300001_SM_1000_NS6system6detail10sequential3seqE,@object
	.size		_ZN34_INTERNAL_8d54d7ea_4_k_cu_1e8b7c2f6thrust24THRUST_300001_SM_1000_NS6system6detail10sequential3seqE,(_ZN34_INTERNAL_8d54d7ea_4_k_cu_1e8b7c2f6thrust24THRUST_300001_SM_1000_NS12placeholders2_9E - _ZN34_INTERNAL_8d54d7ea_4_k_cu_1e8b7c2f6thrust24THRUST_300001_SM_1000_NS6system6detail10sequential3seqE)
_ZN34_INTERNAL_8d54d7ea_4_k_cu_1e8b7c2f6thrust24THRUST_300001_SM_1000_NS6system6detail10sequential3seqE:
	.zero		1
	.type		_ZN34_INTERNAL_8d54d7ea_4_k_cu_1e8b7c2f6thrust24THRUST_300001_SM_1000_NS12placeholders2_9E,@object
	.size		_ZN34_INTERNAL_8d54d7ea_4_k_cu_1e8b7c2f6thrust24THRUST_300001_SM_1000_NS12placeholders2_9E,(_ZN34_INTERNAL_8d54d7ea_4_k_cu_1e8b7c2f4cuda3std3__419piecewise_constructE - _ZN34_INTERNAL_8d54d7ea_4_k_cu_1e8b7c2f6thrust24THRUST_300001_SM_1000_NS12placeholders2_9E)
_ZN34_INTERNAL_8d54d7ea_4_k_cu_1e8b7c2f6thrust24THRUST_300001_SM_1000_NS12placeholders2_9E:
	.zero		1
	.type		_ZN34_INTERNAL_8d54d7ea_4_k_cu_1e8b7c2f4cuda3std3__419piecewise_constructE,@object
	.size		_ZN34_INTERNAL_8d54d7ea_4_k_cu_1e8b7c2f4cuda3std3__419piecewise_constructE,(_ZN34_INTERNAL_8d54d7ea_4_k_cu_1e8b7c2f4cuda3std6ranges3__45__cpo5cdataE - _ZN34_INTERNAL_8d54d7ea_4_k_cu_1e8b7c2f4cuda3std3__419piecewise_constructE)
_ZN34_INTERNAL_8d54d7ea_4_k_cu_1e8b7c2f4cuda3std3__419piecewise_constructE:
	.zero		1
	.type		_ZN34_INTERNAL_8d54d7ea_4_k_cu_1e8b7c2f4cuda3std6ranges3__45__cpo5cdataE,@object
	.size		_ZN34_INTERNAL_8d54d7ea_4_k_cu_1e8b7c2f4cuda3std6ranges3__45__cpo5cdataE,(_ZN34_INTERNAL_8d54d7ea_4_k_cu_1e8b7c2f6thrust24THRUST_300001_SM_1000_NS12placeholders2_1E - _ZN34_INTERNAL_8d54d7ea_4_k_cu_1e8b7c2f4cuda3std6ranges3__45__cpo5cdataE)
_ZN34_INTERNAL_8d54d7ea_4_k_cu_1e8b7c2f4cuda3std6ranges3__45__cpo5cdataE:
	.zero		1
	.type		_ZN34_INTERNAL_8d54d7ea_4_k_cu_1e8b7c2f6thrust24THRUST_300001_SM_1000_NS12placeholders2_1E,@object
	.size		_ZN34_INTERNAL_8d54d7ea_4_k_cu_1e8b7c2f6thrust24THRUST_300001_SM_1000_NS12placeholders2_1E,(_ZN34_INTERNAL_8d54d7ea_4_k_cu_1e8b7c2f4cuda3std3__45__cpo3endE - _ZN34_INTERNAL_8d54d7ea_4_k_cu_1e8b7c2f6thrust24THRUST_300001_SM_1000_NS12placeholders2_1E)
_ZN34_INTERNAL_8d54d7ea_4_k_cu_1e8b7c2f6thrust24THRUST_300001_SM_1000_NS12placeholders2_1E:
	.zero		1
	.type		_ZN34_INTERNAL_8d54d7ea_4_k_cu_1e8b7c2f4cuda3std3__45__cpo3endE,@object
	.size		_ZN34_INTERNAL_8d54d7ea_4_k_cu_1e8b7c2f4cuda3std3__45__cpo3endE,(_ZN34_INTERNAL_8d54d7ea_4_k_cu_1e8b7c2f4cuda3std6ranges3__45__cpo3endE - _ZN34_INTERNAL_8d54d7ea_4_k_cu_1e8b7c2f4cuda3std3__45__cpo3endE)
_ZN34_INTERNAL_8d54d7ea_4_k_cu_1e8b7c2f4cuda3std3__45__cpo3endE:
	.zero		1
	.type		_ZN34_INTERNAL_8d54d7ea_4_k_cu_1e8b7c2f4cuda3std6ranges3__45__cpo3endE,@object
	.size		_ZN34_INTERNAL_8d54d7ea_4_k_cu_1e8b7c2f4cuda3std6ranges3__45__cpo3endE,(_ZN34_INTERNAL_8d54d7ea_4_k_cu_1e8b7c2f6thrust24THRUST_300001_SM_1000_NS12placeholders2_5E - _ZN34_INTERNAL_8d54d7ea_4_k_cu_1e8b7c2f4cuda3std6ranges3__45__cpo3endE)
_ZN34_INTERNAL_8d54d7ea_4_k_cu_1e8b7c2f4cuda3std6ranges3__45__cpo3endE:
	.zero		1
	.type		_ZN34_INTERNAL_8d54d7ea_4_k_cu_1e8b7c2f6thrust24THRUST_300001_SM_1000_NS12placeholders2_5E,@object
	.size		_ZN34_INTERNAL_8d54d7ea_4_k_cu_1e8b7c2f6thrust24THRUST_300001_SM_1000_NS12placeholders2_5E,(_ZN34_INTERNAL_8d54d7ea_4_k_cu_1e8b7c2f4cuda3std3__45__cpo4rendE - _ZN34_INTERNAL_8d54d7ea_4_k_cu_1e8b7c2f6thrust24THRUST_300001_SM_1000_NS12placeholders2_5E)
_ZN34_INTERNAL_8d54d7ea_4_k_cu_1e8b7c2f6thrust24THRUST_300001_SM_1000_NS12placeholders2_5E:
	.zero		1
	.type		_ZN34_INTERNAL_8d54d7ea_4_k_cu_1e8b7c2f4cuda3std3__45__cpo4rendE,@object
	.size		_ZN34_INTERNAL_8d54d7ea_4_k_cu_1e8b7c2f4cuda3std3__45__cpo4rendE,(_ZN34_INTERNAL_8d54d7ea_4_k_cu_1e8b7c2f4cuda3std6ranges3__45__cpo9iter_swapE - _ZN34_INTERNAL_8d54d7ea_4_k_cu_1e8b7c2f4cuda3std3__45__cpo4rendE)
_ZN34_INTERNAL_8d54d7ea_4_k_cu_1e8b7c2f4cuda3std3__45__cpo4rendE:
	.zero		1
	.type		_ZN34_INTERNAL_8d54d7ea_4_k_cu_1e8b7c2f4cuda3std6ranges3__45__cpo9iter_swapE,@object
	.size		_ZN34_INTERNAL_8d54d7ea_4_k_cu_1e8b7c2f4cuda3std6ranges3__45__cpo9iter_swapE,(_ZN34_INTERNAL_8d54d7ea_4_k_cu_1e8b7c2f4cuda3std3__48unexpectE - _ZN34_INTERNAL_8d54d7ea_4_k_cu_1e8b7c2f4cuda3std6ranges3__45__cpo9iter_swapE)
_ZN34_INTERNAL_8d54d7ea_4_k_cu_1e8b7c2f4cuda3std6ranges3__45__cpo9iter_swapE:
	.zero		1
	.type		_ZN34_INTERNAL_8d54d7ea_4_k_cu_1e8b7c2f4cuda3std3__48unexpectE,@object
	.size		_ZN34_INTERNAL_8d54d7ea_4_k_cu_1e8b7c2f4cuda3std3__48unexpectE,(_ZN34_INTERNAL_8d54d7ea_4_k_cu_1e8b7c2f6thrust24THRUST_300001_SM_1000_NS8cuda_cub3parE - _ZN34_INTERNAL_8d54d7ea_4_k_cu_1e8b7c2f4cuda3std3__48unexpectE)
_ZN34_INTERNAL_8d54d7ea_4_k_cu_1e8b7c2f4cuda3std3__48unexpectE:
	.zero		1
	.type		_ZN34_INTERNAL_8d54d7ea_4_k_cu_1e8b7c2f6thrust24THRUST_300001_SM_1000_NS8cuda_cub3parE,@object
	.size		_ZN34_INTERNAL_8d54d7ea_4_k_cu_1e8b7c2f6thrust24THRUST_300001_SM_1000_NS8cuda_cub3parE,(.L_29 - _ZN34_INTERNAL_8d54d7ea_4_k_cu_1e8b7c2f6thrust24THRUST_300001_SM_1000_NS8cuda_cub3parE)
_ZN34_INTERNAL_8d54d7ea_4_k_cu_1e8b7c2f6thrust24THRUST_300001_SM_1000_NS8cuda_cub3parE:
	.zero		1
.L_29:


//--------------------- .nv.constant0._ZN3cub18CUB_300001_SM_10006detail11EmptyKernelIvEEvv --------------------------
	.section	.nv.constant0._ZN3cub18CUB_300001_SM_10006detail11EmptyKernelIvEEvv,"a",@progbits
	.sectionflags	@""
	.align	4
.nv.constant0._ZN3cub18CUB_300001_SM_10006detail11EmptyKernelIvEEvv:
	.zero		896


//--------------------- .nv.constant0._Z8AccuracyPlS_iPi --------------------------
	.section	.nv.constant0._Z8AccuracyPlS_iPi,"a",@progbits
	.sectionflags	@""
	.align	4
.nv.constant0._Z8AccuracyPlS_iPi:
	.zero		928


//--------------------- .nv.constant0._Z4maxkPlS_S_Piii --------------------------
	.section	.nv.constant0._Z4maxkPlS_S_Piii,"a",@progbits
	.sectionflags	@""
	.align	4
.nv.constant0._Z4maxkPlS_S_Piii:
	.zero		936


//--------------------- .nv.constant0._Z2k1PlS_S_Piii --------------------------
	.section	.nv.constant0._Z2k1PlS_S_Piii,"a",@progbits
	.sectionflags	@""
	.align	4
.nv.constant0._Z2k1PlS_S_Piii:
	.zero		936


//--------------------- SYMBOLS --------------------------

	.type		.nv.reservedSmem.offset0,@object
	.size		.nv.reservedSmem.offset0,0x4
